	.target	sm_90a

	.elftype	@"ET_EXEC"


//--------------------- .note.nv.tkinfo           --------------------------
	.section	.note.nv.tkinfo,"",@"SHT_NOTE"
	.sectionflags	@"SHF_NOTE_NV_TKINFO"
	.tkinfo
        /*0018*/ 	.word	0x00000002
        /*0030*/ 	.string	""
        /*0030*/ 	.string	"ptxas"
        /*0030*/ 	.string	"Cuda compilation tools, release 13.0, V13.0.88"
        /*0030*/ 	.string	"Build cuda_13.0.r13.0/compiler.36424714_0"
        /*0030*/ 	.string	"-arch sm_90a -m 64 "



//--------------------- .note.nv.cuinfo           --------------------------
	.section	.note.nv.cuinfo,"",@"SHT_NOTE"
	.sectionflags	@"SHF_NOTE_NV_CUINFO"
        /*0018*/ 	.short	0x0002
        /*001a*/ 	.short	0x005a
        /*001c*/ 	.short	0x0082
	.zero		2


//--------------------- .nv.info                  --------------------------
	.section	.nv.info,"",@"SHT_CUDA_INFO"
	.align	4


	//----- nvinfo : EIATTR_REGCOUNT
	.align		4
        /*0000*/ 	.byte	0x04, 0x2f
        /*0002*/ 	.short	(.L_15 - .L_14)
	.align		4
.L_14:
        /*0004*/ 	.word	index@(_ZN7cutlass13device_kernelINS_4gemm6kernel13GemmUniversalIN4cute5tupleIJiiiiEEENS1_10collective13CollectiveMmaINS1_34MainloopSm90TmaGmmaWarpSpecializedILi8ENS5_IJNS4_1CILi2EEENSA_ILi1EEESC_EEENS1_35KernelTmaWarpSpecializedCooperativeEEENS5_IJNSA_ILi128EEENSA_ILi80EEESG_EEEaNS5_IJlSC_lEEEaSJ_NS4_8TiledMMAINS4_8MMA_AtomIJNS4_4SM904GMMA26MMA_64x16x32_S32S8S8_SS_TNEEEENS4_6LayoutISD_NS5_IJSC_NSA_ILi0EEESR_EEEEENS5_IJNS4_10UnderscoreESU_SU_EEEEENS4_13SM90_TMA_LOADENS4_14ComposedLayoutINS4_7SwizzleILi3ELi4ELi3EEENS4_18smem_ptr_flag_bitsILi8EEENSQ_INS5_IJNSA_ILi8EEESG_EEENS5_IJSG_SC_EEEEEEEvNS4_8identityENS4_23SM90_TMA_LOAD_MULTICASTES17_vS18_EENS_8epilogue10collective6detail29Sm90TmaWarpSpecializedAdapterINS1C_15DefaultEpilogueIaSJ_SJ_NS1B_6thread17LinearCombinationIaLi1EiiLNS1G_9ScaleType4KindE0ELNS_15FloatRoundStyleE2EaEENS1_15EpilogueDefaultEEEEEvvEEEEvNT_6ParamsE)
        /*0008*/ 	.word	0x000000a8


	//----- nvinfo : EIATTR_FRAME_SIZE
	.align		4
.L_15:
        /*000c*/ 	.byte	0x04, 0x11
        /*000e*/ 	.short	(.L_17 - .L_16)
	.align		4
.L_16:
        /*0010*/ 	.word	index@(_ZN7cutlass13device_kernelINS_4gemm6kernel13GemmUniversalIN4cute5tupleIJiiiiEEENS1_10collective13CollectiveMmaINS1_34MainloopSm90TmaGmmaWarpSpecializedILi8ENS5_IJNS4_1CILi2EEENSA_ILi1EEESC_EEENS1_35KernelTmaWarpSpecializedCooperativeEEENS5_IJNSA_ILi128EEENSA_ILi80EEESG_EEEaNS5_IJlSC_lEEEaSJ_NS4_8TiledMMAINS4_8MMA_AtomIJNS4_4SM904GMMA26MMA_64x16x32_S32S8S8_SS_TNEEEENS4_6LayoutISD_NS5_IJSC_NSA_ILi0EEESR_EEEEENS5_IJNS4_10UnderscoreESU_SU_EEEEENS4_13SM90_TMA_LOADENS4_14ComposedLayoutINS4_7SwizzleILi3ELi4ELi3EEENS4_18smem_ptr_flag_bitsILi8EEENSQ_INS5_IJNSA_ILi8EEESG_EEENS5_IJSG_SC_EEEEEEEvNS4_8identityENS4_23SM90_TMA_LOAD_MULTICASTES17_vS18_EENS_8epilogue10collective6detail29Sm90TmaWarpSpecializedAdapterINS1C_15DefaultEpilogueIaSJ_SJ_NS1B_6thread17LinearCombinationIaLi1EiiLNS1G_9ScaleType4KindE0ELNS_15FloatRoundStyleE2EaEENS1_15EpilogueDefaultEEEEEvvEEEEvNT_6ParamsE)
        /*0014*/ 	.word	0x00000000


	//----- nvinfo : EIATTR_MIN_STACK_SIZE
	.align		4
.L_17:
        /*0018*/ 	.byte	0x04, 0x12
        /*001a*/ 	.short	(.L_19 - .L_18)
	.align		4
.L_18:
        /*001c*/ 	.word	index@(_ZN7cutlass13device_kernelINS_4gemm6kernel13GemmUniversalIN4cute5tupleIJiiiiEEENS1_10collective13CollectiveMmaINS1_34MainloopSm90TmaGmmaWarpSpecializedILi8ENS5_IJNS4_1CILi2EEENSA_ILi1EEESC_EEENS1_35KernelTmaWarpSpecializedCooperativeEEENS5_IJNSA_ILi128EEENSA_ILi80EEESG_EEEaNS5_IJlSC_lEEEaSJ_NS4_8TiledMMAINS4_8MMA_AtomIJNS4_4SM904GMMA26MMA_64x16x32_S32S8S8_SS_TNEEEENS4_6LayoutISD_NS5_IJSC_NSA_ILi0EEESR_EEEEENS5_IJNS4_10UnderscoreESU_SU_EEEEENS4_13SM90_TMA_LOADENS4_14ComposedLayoutINS4_7SwizzleILi3ELi4ELi3EEENS4_18smem_ptr_flag_bitsILi8EEENSQ_INS5_IJNSA_ILi8EEESG_EEENS5_IJSG_SC_EEEEEEEvNS4_8identityENS4_23SM90_TMA_LOAD_MULTICASTES17_vS18_EENS_8epilogue10collective6detail29Sm90TmaWarpSpecializedAdapterINS1C_15DefaultEpilogueIaSJ_SJ_NS1B_6thread17LinearCombinationIaLi1EiiLNS1G_9ScaleType4KindE0ELNS_15FloatRoundStyleE2EaEENS1_15EpilogueDefaultEEEEEvvEEEEvNT_6ParamsE)
        /*0020*/ 	.word	0x00000000
.L_19:


//--------------------- .nv.compat                --------------------------
	.section	.nv.compat,"",@"SHT_CUDA_COMPAT_INFO"
	.align	4
        /*0000*/ 	.byte	0x02, 0x09, 0x01, 0x00, 0x02, 0x02, 0x04, 0x00, 0x02, 0x05, 0x05, 0x00, 0x03, 0x07, 0x01, 0x01
        /*0010*/ 	.byte	0x02, 0x03, 0x01, 0x00, 0x02, 0x06, 0x01, 0x00, 0x04, 0x0b, 0x08, 0x00, 0x00, 0x00, 0x00, 0x00
        /*0020*/ 	.byte	0x00, 0x00, 0x00, 0x00


//--------------------- .nv.info._ZN7cutlass13device_kernelINS_4gemm6kernel13GemmUniversalIN4cute5tupleIJiiiiEEENS1_10collective13CollectiveMmaINS1_34MainloopSm90TmaGmmaWarpSpecializedILi8ENS5_IJNS4_1CILi2EEENSA_ILi1EEESC_EEENS1_35KernelTmaWarpSpecializedCooperativeEEENS5_IJNSA_ILi128EEENSA_ILi80EEESG_EEEaNS5_IJlSC_lEEEaSJ_NS4_8TiledMMAINS4_8MMA_AtomIJNS4_4SM904GMMA26MMA_64x16x32_S32S8S8_SS_TNEEEENS4_6LayoutISD_NS5_IJSC_NSA_ILi0EEESR_EEEEENS5_IJNS4_10UnderscoreESU_SU_EEEEENS4_13SM90_TMA_LOADENS4_14ComposedLayoutINS4_7SwizzleILi3ELi4ELi3EEENS4_18smem_ptr_flag_bitsILi8EEENSQ_INS5_IJNSA_ILi8EEESG_EEENS5_IJSG_SC_EEEEEEEvNS4_8identityENS4_23SM90_TMA_LOAD_MULTICASTES17_vS18_EENS_8epilogue10collective6detail29Sm90TmaWarpSpecializedAdapterINS1C_15DefaultEpilogueIaSJ_SJ_NS1B_6thread17LinearCombinationIaLi1EiiLNS1G_9ScaleType4KindE0ELNS_15FloatRoundStyleE2EaEENS1_15EpilogueDefaultEEEEEvvEEEEvNT_6ParamsE --------------------------
	.section	.nv.info._ZN7cutlass13device_kernelINS_4gemm6kernel13GemmUniversalIN4cute5tupleIJiiiiEEENS1_10collective13CollectiveMmaINS1_34MainloopSm90TmaGmmaWarpSpecializedILi8ENS5_IJNS4_1CILi2EEENSA_ILi1EEESC_EEENS1_35KernelTmaWarpSpecializedCooperativeEEENS5_IJNSA_ILi128EEENSA_ILi80EEESG_EEEaNS5_IJlSC_lEEEaSJ_NS4_8TiledMMAINS4_8MMA_AtomIJNS4_4SM904GMMA26MMA_64x16x32_S32S8S8_SS_TNEEEENS4_6LayoutISD_NS5_IJSC_NSA_ILi0EEESR_EEEEENS5_IJNS4_10UnderscoreESU_SU_EEEEENS4_13SM90_TMA_LOADENS4_14ComposedLayoutINS4_7SwizzleILi3ELi4ELi3EEENS4_18smem_ptr_flag_bitsILi8EEENSQ_INS5_IJNSA_ILi8EEESG_EEENS5_IJSG_SC_EEEEEEEvNS4_8identityENS4_23SM90_TMA_LOAD_MULTICASTES17_vS18_EENS_8epilogue10collective6detail29Sm90TmaWarpSpecializedAdapterINS1C_15DefaultEpilogueIaSJ_SJ_NS1B_6thread17LinearCombinationIaLi1EiiLNS1G_9ScaleType4KindE0ELNS_15FloatRoundStyleE2EaEENS1_15EpilogueDefaultEEEEEvvEEEEvNT_6ParamsE,"",@"SHT_CUDA_INFO"
	.sectionflags	@""
	.align	4


	//----- nvinfo : EIATTR_CUDA_API_VERSION
	.align		4
        /*0000*/ 	.byte	0x04, 0x37
        /*0002*/ 	.short	(.L_21 - .L_20)
.L_20:
        /*0004*/ 	.word	0x00000082


	//----- nvinfo : EIATTR_KPARAM_INFO
	.align		4
.L_21:
        /*0008*/ 	.byte	0x04, 0x17
        /*000a*/ 	.short	(.L_23 - .L_22)
.L_22:
        /*000c*/ 	.word	0x00000000
        /*0010*/ 	.short	0x0000
        /*0012*/ 	.short	0x0070
        /*0014*/ 	.byte	0x00, 0xf0, 0x01, 0x10


	//----- nvinfo : EIATTR_SPARSE_MMA_MASK
	.align		4
.L_23:
        /*0018*/ 	.byte	0x03, 0x50
        /*001a*/ 	.short	0x0000


	//----- nvinfo : EIATTR_MAXREG_COUNT
	.align		4
        /*001c*/ 	.byte	0x03, 0x1b
        /*001e*/ 	.short	0x00a8


	//----- nvinfo : EIATTR_NUM_BARRIERS
	.align		4
        /*0020*/ 	.byte	0x02, 0x4c
        /*0022*/ 	.byte	0x01
	.zero		1


	//----- nvinfo : EIATTR_EXTERNS
	.align		4
        /*0024*/ 	.byte	0x04, 0x0f
        /*0026*/ 	.short	(.L_25 - .L_24)


	//   ....[0]....
	.align		4
.L_24:
        /*0028*/ 	.word	index@(__assertfail)


	//----- nvinfo : EIATTR_MERCURY_ISA_VERSION
	.align		4
.L_25:
        /*002c*/ 	.byte	0x03, 0x5f
        /*002e*/ 	.short	0x0101


	//----- nvinfo : EIATTR_INT_WARP_WIDE_INSTR_OFFSETS
	.align		4
        /*0030*/ 	.byte	0x04, 0x31
        /*0032*/ 	.short	(.L_27 - .L_26)


	//   ....[0]....
.L_26:
        /*0034*/ 	.word	0x00000530


	//   ....[1]....
        /*0038*/ 	.word	0x00000560


	//   ....[2]....
        /*003c*/ 	.word	0x00000730


	//   ....[3]....
        /*0040*/ 	.word	0x00002c20


	//----- nvinfo : EIATTR_COOP_GROUP_MASK_REGIDS
	.align		4
.L_27:
        /*0044*/ 	.byte	0x04, 0x29
        /*0046*/ 	.short	(.L_29 - .L_28)


	//   ....[0]....
.L_28:
        /*0048*/ 	.word	0xffffffff


	//   ....[1]....
        /*004c*/ 	.word	0xffffffff


	//   ....[2]....
        /*0050*/ 	.word	0xffffffff


	//   ....[3]....
        /*0054*/ 	.word	0xffffffff


	//   ....[4]....
        /*0058*/ 	.word	0xffffffff


	//   ....[5]....
        /*005c*/ 	.word	0xffffffff


	//----- nvinfo : EIATTR_COOP_GROUP_INSTR_OFFSETS
	.align		4
.L_29:
        /*0060*/ 	.byte	0x04, 0x28
        /*0062*/ 	.short	(.L_31 - .L_30)


	//   ....[0]....
.L_30:
        /*0064*/ 	.word	0x00000060


	//   ....[1]....
        /*0068*/ 	.word	0x00000070


	//   ....[2]....
        /*006c*/ 	.word	0x00000130


	//   ....[3]....
        /*0070*/ 	.word	0x00000380


	//   ....[4]....
        /*0074*/ 	.word	0x000008b0


	//   ....[5]....
        /*0078*/ 	.word	0x000014b0


	//----- nvinfo : EIATTR_REG_RECONFIG
	.align		4
.L_31:
        /*007c*/ 	.byte	0x01, 0x54
	.zero		2


	//----- nvinfo : EIATTR_SYSCALL_OFFSETS
	.align		4
        /*0080*/ 	.byte	0x04, 0x46
        /*0082*/ 	.short	(.L_33 - .L_32)


	//   ....[0]....
.L_32:
        /*0084*/ 	.word	0x000016a0


	//----- nvinfo : EIATTR_MBARRIER_INSTR_OFFSETS
	.align		4
.L_33:
        /*0088*/ 	.byte	0x04, 0x39
        /*008a*/ 	.short	(.L_35 - .L_34)


	//   ....[0]....
.L_34:
        /*008c*/ 	.word	0x00000250
        /*0090*/ 	.word	0x000000ff
        /*0094*/ 	.word	0x00000000
        /*0098*/ 	.short	0x0100
        /*009a*/ 	.byte	0x08
	.zero		1


	//   ....[1]....
        /*009c*/ 	.word	0x00000260
        /*00a0*/ 	.word	0x000000ff
        /*00a4*/ 	.word	0x00000040
        /*00a8*/ 	.short	0x0100
        /*00aa*/ 	.byte	0x08
	.zero		1


	//   ....[2]....
        /*00ac*/ 	.word	0x00000270
        /*00b0*/ 	.word	0x000000ff
        /*00b4*/ 	.word	0x00000008
        /*00b8*/ 	.short	0x0100
        /*00ba*/ 	.byte	0x08
	.zero		1


	//   ....[3]....
        /*00bc*/ 	.word	0x00000280
        /*00c0*/ 	.word	0x000000ff
        /*00c4*/ 	.word	0x00000048
        /*00c8*/ 	.short	0x0100
        /*00ca*/ 	.byte	0x08
	.zero		1


	//   ....[4]....
        /*00cc*/ 	.word	0x00000290
        /*00d0*/ 	.word	0x000000ff
        /*00d4*/ 	.word	0x00000010
        /*00d8*/ 	.short	0x0100
        /*00da*/ 	.byte	0x08
	.zero		1


	//   ....[5]....
        /*00dc*/ 	.word	0x000002a0
        /*00e0*/ 	.word	0x000000ff
        /*00e4*/ 	.word	0x00000050
        /*00e8*/ 	.short	0x0100
        /*00ea*/ 	.byte	0x08
	.zero		1


	//   ....[6]....
        /*00ec*/ 	.word	0x000002b0
        /*00f0*/ 	.word	0x000000ff
        /*00f4*/ 	.word	0x00000018
        /*00f8*/ 	.short	0x0100
        /*00fa*/ 	.byte	0x08
	.zero		1


	//   ....[7]....
        /*00fc*/ 	.word	0x000002c0
        /*0100*/ 	.word	0x000000ff
        /*0104*/ 	.word	0x00000058
        /*0108*/ 	.short	0x0100
        /*010a*/ 	.byte	0x08
	.zero		1


	//   ....[8]....
        /*010c*/ 	.word	0x000002d0
        /*0110*/ 	.word	0x000000ff
        /*0114*/ 	.word	0x00000020
        /*0118*/ 	.short	0x0100
        /*011a*/ 	.byte	0x08
	.zero		1


	//   ....[9]....
        /*011c*/ 	.word	0x000002e0
        /*0120*/ 	.word	0x000000ff
        /*0124*/ 	.word	0x00000060
        /*0128*/ 	.short	0x0100
        /*012a*/ 	.byte	0x08
	.zero		1


	//   ....[10]....
        /*012c*/ 	.word	0x000002f0
        /*0130*/ 	.word	0x000000ff
        /*0134*/ 	.word	0x00000028
        /*0138*/ 	.short	0x0100
        /*013a*/ 	.byte	0x08
	.zero		1


	//   ....[11]....
        /*013c*/ 	.word	0x00000300
        /*0140*/ 	.word	0x000000ff
        /*0144*/ 	.word	0x00000068
        /*0148*/ 	.short	0x0100
        /*014a*/ 	.byte	0x08
	.zero		1


	//   ....[12]....
        /*014c*/ 	.word	0x00000310
        /*0150*/ 	.word	0x000000ff
        /*0154*/ 	.word	0x00000030
        /*0158*/ 	.short	0x0100
        /*015a*/ 	.byte	0x08
	.zero		1


	//   ....[13]....
        /*015c*/ 	.word	0x00000320
        /*0160*/ 	.word	0x000000ff
        /*0164*/ 	.word	0x00000070
        /*0168*/ 	.short	0x0100
        /*016a*/ 	.byte	0x08
	.zero		1


	//   ....[14]....
        /*016c*/ 	.word	0x00000330
        /*0170*/ 	.word	0x000000ff
        /*0174*/ 	.word	0x00000038
        /*0178*/ 	.short	0x0100
        /*017a*/ 	.byte	0x08
	.zero		1


	//   ....[15]....
        /*017c*/ 	.word	0x00000340
        /*0180*/ 	.word	0x000000ff
        /*0184*/ 	.word	0x00000078
        /*0188*/ 	.short	0x0100
        /*018a*/ 	.byte	0x08
	.zero		1


	//   ....[16]....
        /*018c*/ 	.word	0x000007c0
        /*0190*/ 	.word	0x000000ff
        /*0194*/ 	.word	0x00000090
        /*0198*/ 	.short	0x0100
        /*019a*/ 	.byte	0x06
	.zero		1


	//   ....[17]....
        /*019c*/ 	.word	0x00000850
        /*01a0*/ 	.word	0x000000ff
        /*01a4*/ 	.word	0x00000098
        /*01a8*/ 	.short	0x0100
        /*01aa*/ 	.byte	0x06
	.zero		1


	//   ....[18]....
        /*01ac*/ 	.word	0x00001770
        /*01b0*/ 	.word	0x00000003
        /*01b4*/ 	.word	0x00000000
        /*01b8*/ 	.short	0x010a
        /*01ba*/ 	.byte	0x3f
	.zero		1


	//   ....[19]....
        /*01bc*/ 	.word	0x000017d0
        /*01c0*/ 	.word	0x00000003
        /*01c4*/ 	.word	0x00000000
        /*01c8*/ 	.short	0x010a
        /*01ca*/ 	.byte	0x3f
	.zero		1


	//   ....[20]....
        /*01cc*/ 	.word	0x000021d0
        /*01d0*/ 	.word	0x00000005
        /*01d4*/ 	.word	0x00000000
        /*01d8*/ 	.short	0x010a
        /*01da*/ 	.byte	0x3f
	.zero		1


	//   ....[21]....
        /*01dc*/ 	.word	0x00002210
        /*01e0*/ 	.word	0x00000005
        /*01e4*/ 	.word	0x00000000
        /*01e8*/ 	.short	0x010a
        /*01ea*/ 	.byte	0x3f
	.zero		1


	//   ....[22]....
        /*01ec*/ 	.word	0x00002ad0
        /*01f0*/ 	.word	0x00000005
        /*01f4*/ 	.word	0x00000000
        /*01f8*/ 	.short	0x0101
        /*01fa*/ 	.byte	0x3f
	.zero		1


	//   ....[23]....
        /*01fc*/ 	.word	0x00002c90
        /*0200*/ 	.word	0x00000003
        /*0204*/ 	.word	0x00000000
        /*0208*/ 	.short	0x0101
        /*020a*/ 	.byte	0x3f
	.zero		1


	//   ....[24]....
        /*020c*/ 	.word	0x00006010
        /*0210*/ 	.word	0x00000017
        /*0214*/ 	.word	0x00000040
        /*0218*/ 	.short	0x010a
        /*021a*/ 	.byte	0x3f
	.zero		1


	//   ....[25]....
        /*021c*/ 	.word	0x000063d0
        /*0220*/ 	.word	0x00000005
        /*0224*/ 	.word	0x00000098
        /*0228*/ 	.short	0x0101
        /*022a*/ 	.byte	0x3f
	.zero		1


	//   ....[26]....
        /*022c*/ 	.word	0x00006af0
        /*0230*/ 	.word	0x00000007
        /*0234*/ 	.word	0x00000000
        /*0238*/ 	.short	0x010a
        /*023a*/ 	.byte	0x3f
	.zero		1


	//   ....[27]....
        /*023c*/ 	.word	0x00006b70
        /*0240*/ 	.word	0x00000006
        /*0244*/ 	.word	0x00000000
        /*0248*/ 	.short	0x010a
        /*024a*/ 	.byte	0x3f
	.zero		1


	//   ....[28]....
        /*024c*/ 	.word	0x00006c00
        /*0250*/ 	.word	0x00000007
        /*0254*/ 	.word	0x00000000
        /*0258*/ 	.short	0x010a
        /*025a*/ 	.byte	0x3f
	.zero		1


	//   ....[29]....
        /*025c*/ 	.word	0x00006c90
        /*0260*/ 	.word	0x00000006
        /*0264*/ 	.word	0x00000000
        /*0268*/ 	.short	0x010a
        /*026a*/ 	.byte	0x3f
	.zero		1


	//   ....[30]....
        /*026c*/ 	.word	0x00006d20
        /*0270*/ 	.word	0x00000007
        /*0274*/ 	.word	0x00000000
        /*0278*/ 	.short	0x010a
        /*027a*/ 	.byte	0x3f
	.zero		1


	//   ....[31]....
        /*027c*/ 	.word	0x00006db0
        /*0280*/ 	.word	0x00000006
        /*0284*/ 	.word	0x00000000
        /*0288*/ 	.short	0x010a
        /*028a*/ 	.byte	0x3f
	.zero		1


	//   ....[32]....
        /*028c*/ 	.word	0x00006e40
        /*0290*/ 	.word	0x00000007
        /*0294*/ 	.word	0x00000000
        /*0298*/ 	.short	0x010a
        /*029a*/ 	.byte	0x3f
	.zero		1


	//   ....[33]....
        /*029c*/ 	.word	0x00006ed0
        /*02a0*/ 	.word	0x00000005
        /*02a4*/ 	.word	0x00000000
        /*02a8*/ 	.short	0x010a
        /*02aa*/ 	.byte	0x3f
	.zero		1


	//   ....[34]....
        /*02ac*/ 	.word	0x00006f30
        /*02b0*/ 	.word	0x00000003
        /*02b4*/ 	.word	0x00000000
        /*02b8*/ 	.short	0x010a
        /*02ba*/ 	.byte	0x3f
	.zero		1


	//   ....[35]....
        /*02bc*/ 	.word	0x00006f80
        /*02c0*/ 	.word	0x00000005
        /*02c4*/ 	.word	0x00000000
        /*02c8*/ 	.short	0x010a
        /*02ca*/ 	.byte	0x3f
	.zero		1


	//   ....[36]....
        /*02cc*/ 	.word	0x00007050
        /*02d0*/ 	.word	0x00000017
        /*02d4*/ 	.word	0x00000040
        /*02d8*/ 	.short	0x010a
        /*02da*/ 	.byte	0x3f
	.zero		1


	//   ....[37]....
        /*02dc*/ 	.word	0x00007120
        /*02e0*/ 	.word	0x00000007
        /*02e4*/ 	.word	0x00000000
        /*02e8*/ 	.short	0x010a
        /*02ea*/ 	.byte	0x3f
	.zero		1


	//   ....[38]....
        /*02ec*/ 	.word	0x00007170
        /*02f0*/ 	.word	0x00000006
        /*02f4*/ 	.word	0x00000000
        /*02f8*/ 	.short	0x010a
        /*02fa*/ 	.byte	0x3f
	.zero		1


	//   ....[39]....
        /*02fc*/ 	.word	0x000071c0
        /*0300*/ 	.word	0x00000007
        /*0304*/ 	.word	0x00000000
        /*0308*/ 	.short	0x010a
        /*030a*/ 	.byte	0x3f
	.zero		1


	//   ....[40]....
        /*030c*/ 	.word	0x00007210
        /*0310*/ 	.word	0x00000006
        /*0314*/ 	.word	0x00000000
        /*0318*/ 	.short	0x010a
        /*031a*/ 	.byte	0x3f
	.zero		1


	//   ....[41]....
        /*031c*/ 	.word	0x00007260
        /*0320*/ 	.word	0x00000007
        /*0324*/ 	.word	0x00000000
        /*0328*/ 	.short	0x010a
        /*032a*/ 	.byte	0x3f
	.zero		1


	//   ....[42]....
        /*032c*/ 	.word	0x000072b0
        /*0330*/ 	.word	0x00000006
        /*0334*/ 	.word	0x00000000
        /*0338*/ 	.short	0x010a
        /*033a*/ 	.byte	0x3f
	.zero		1


	//   ....[43]....
        /*033c*/ 	.word	0x00007300
        /*0340*/ 	.word	0x00000007
        /*0344*/ 	.word	0x00000000
        /*0348*/ 	.short	0x010a
        /*034a*/ 	.byte	0x3f
	.zero		1


	//----- nvinfo : EIATTR_NUM_MBARRIERS
	.align		4
.L_35:
        /*034c*/ 	.byte	0x03, 0x38
        /*034e*/ 	.short	0x0012


	//----- nvinfo : EIATTR_EXIT_INSTR_OFFSETS
	.align		4
        /*0350*/ 	.byte	0x04, 0x1c
        /*0352*/ 	.short	(.L_37 - .L_36)


	//   ....[0]....
.L_36:
        /*0354*/ 	.word	0x00000a80


	//   ....[1]....
        /*0358*/ 	.word	0x00001290


	//   ....[2]....
        /*035c*/ 	.word	0x00005790


	//   ....[3]....
        /*0360*/ 	.word	0x00005cf0


	//   ....[4]....
        /*0364*/ 	.word	0x00006f20


	//----- nvinfo : EIATTR_MAX_THREADS
	.align		4
.L_37:
        /*0368*/ 	.byte	0x04, 0x05
        /*036a*/ 	.short	(.L_39 - .L_38)
.L_38:
        /*036c*/ 	.word	0x00000180
        /*0370*/ 	.word	0x00000001
        /*0374*/ 	.word	0x00000001


	//----- nvinfo : EIATTR_CRS_STACK_SIZE
	.align		4
.L_39:
        /*0378*/ 	.byte	0x04, 0x1e
        /*037a*/ 	.short	(.L_41 - .L_40)
.L_40:
        /*037c*/ 	.word	0x00000000


	//----- nvinfo : EIATTR_CBANK_PARAM_SIZE
	.align		4
.L_41:
        /*0380*/ 	.byte	0x03, 0x19
        /*0382*/ 	.short	0x0470


	//----- nvinfo : EIATTR_PARAM_CBANK
	.align		4
        /*0384*/ 	.byte	0x04, 0x0a
        /*0386*/ 	.short	(.L_43 - .L_42)
	.align		4
.L_42:
        /*0388*/ 	.word	index@(.nv.constant0._ZN7cutlass13device_kernelINS_4gemm6kernel13GemmUniversalIN4cute5tupleIJiiiiEEENS1_10collective13CollectiveMmaINS1_34MainloopSm90TmaGmmaWarpSpecializedILi8ENS5_IJNS4_1CILi2EEENSA_ILi1EEESC_EEENS1_35KernelTmaWarpSpecializedCooperativeEEENS5_IJNSA_ILi128EEENSA_ILi80EEESG_EEEaNS5_IJlSC_lEEEaSJ_NS4_8TiledMMAINS4_8MMA_AtomIJNS4_4SM904GMMA26MMA_64x16x32_S32S8S8_SS_TNEEEENS4_6LayoutISD_NS5_IJSC_NSA_ILi0EEESR_EEEEENS5_IJNS4_10UnderscoreESU_SU_EEEEENS4_13SM90_TMA_LOADENS4_14ComposedLayoutINS4_7SwizzleILi3ELi4ELi3EEENS4_18smem_ptr_flag_bitsILi8EEENSQ_INS5_IJNSA_ILi8EEESG_EEENS5_IJSG_SC_EEEEEEEvNS4_8identityENS4_23SM90_TMA_LOAD_MULTICASTES17_vS18_EENS_8epilogue10collective6detail29Sm90TmaWarpSpecializedAdapterINS1C_15DefaultEpilogueIaSJ_SJ_NS1B_6thread17LinearCombinationIaLi1EiiLNS1G_9ScaleType4KindE0ELNS_15FloatRoundStyleE2EaEENS1_15EpilogueDefaultEEEEEvvEEEEvNT_6ParamsE)
        /*038c*/ 	.short	0x0210
        /*038e*/ 	.short	0x0470


	//----- nvinfo : EIATTR_SW_WAR
	.align		4
.L_43:
        /*0390*/ 	.byte	0x04, 0x36
        /*0392*/ 	.short	(.L_45 - .L_44)
.L_44:
        /*0394*/ 	.word	0x00000008
.L_45:


//--------------------- .nv.callgraph             --------------------------
	.section	.nv.callgraph,"",@"SHT_CUDA_CALLGRAPH"
	.align	4
	.sectionentsize	8
	.align		4
        /*0000*/ 	.word	0x00000000
	.align		4
        /*0004*/ 	.word	0xffffffff
	.align		4
        /*0008*/ 	.word	index@(_ZN7cutlass13device_kernelINS_4gemm6kernel13GemmUniversalIN4cute5tupleIJiiiiEEENS1_10collective13CollectiveMmaINS1_34MainloopSm90TmaGmmaWarpSpecializedILi8ENS5_IJNS4_1CILi2EEENSA_ILi1EEESC_EEENS1_35KernelTmaWarpSpecializedCooperativeEEENS5_IJNSA_ILi128EEENSA_ILi80EEESG_EEEaNS5_IJlSC_lEEEaSJ_NS4_8TiledMMAINS4_8MMA_AtomIJNS4_4SM904GMMA26MMA_64x16x32_S32S8S8_SS_TNEEEENS4_6LayoutISD_NS5_IJSC_NSA_ILi0EEESR_EEEEENS5_IJNS4_10UnderscoreESU_SU_EEEEENS4_13SM90_TMA_LOADENS4_14ComposedLayoutINS4_7SwizzleILi3ELi4ELi3EEENS4_18smem_ptr_flag_bitsILi8EEENSQ_INS5_IJNSA_ILi8EEESG_EEENS5_IJSG_SC_EEEEEEEvNS4_8identityENS4_23SM90_TMA_LOAD_MULTICASTES17_vS18_EENS_8epilogue10collective6detail29Sm90TmaWarpSpecializedAdapterINS1C_15DefaultEpilogueIaSJ_SJ_NS1B_6thread17LinearCombinationIaLi1EiiLNS1G_9ScaleType4KindE0ELNS_15FloatRoundStyleE2EaEENS1_15EpilogueDefaultEEEEEvvEEEEvNT_6ParamsE)
	.align		4
        /*000c*/ 	.word	index@(__assertfail)
	.align		4
        /*0010*/ 	.word	0x00000000
	.align		4
        /*0014*/ 	.word	0xfffffffe
	.align		4
        /*0018*/ 	.word	0x00000000
	.align		4
        /*001c*/ 	.word	0xfffffffd
	.align		4
        /*0020*/ 	.word	0x00000000
	.align		4
        /*0024*/ 	.word	0xfffffffc


//--------------------- .nv.constant4             --------------------------
	.section	.nv.constant4,"a",@progbits
	.align	8
	.align		8
.nv.constant4:
        /*0000*/ 	.dword	__assertfail
	.align		8
        /*0008*/ 	.dword	__unnamed_1
	.align		8
        /*0010*/ 	.dword	_ZN40_INTERNAL_eddc4501_4_k_cu_d947564e_172834cuda3std3__45__cpo5beginE
	.align		8
        /*0018*/ 	.dword	_ZN40_INTERNAL_eddc4501_4_k_cu_d947564e_172834cuda3std3__45__cpo3endE
	.align		8
        /*0020*/ 	.dword	_ZN40_INTERNAL_eddc4501_4_k_cu_d947564e_172834cuda3std3__45__cpo6cbeginE
	.align		8
        /*0028*/ 	.dword	_ZN40_INTERNAL_eddc4501_4_k_cu_d947564e_172834cuda3std3__45__cpo4cendE
	.align		8
        /*0030*/ 	.dword	_ZN40_INTERNAL_eddc4501_4_k_cu_d947564e_172834cuda3std3__442_GLOBAL__N__eddc4501_4_k_cu_d947564e_172836ignoreE
	.align		8
        /*0038*/ 	.dword	_ZN40_INTERNAL_eddc4501_4_k_cu_d947564e_172834cuda3std3__419piecewise_constructE
	.align		8
        /*0040*/ 	.dword	_ZN40_INTERNAL_eddc4501_4_k_cu_d947564e_172834cuda3std3__48in_placeE
	.align		8
        /*0048*/ 	.dword	_ZN40_INTERNAL_eddc4501_4_k_cu_d947564e_172834cuda3std6ranges3__45__cpo4swapE
	.align		8
        /*0050*/ 	.dword	_ZN40_INTERNAL_eddc4501_4_k_cu_d947564e_172834cuda3std6ranges3__45__cpo9iter_moveE
	.align		8
        /*0058*/ 	.dword	_ZN40_INTERNAL_eddc4501_4_k_cu_d947564e_172834cute7productE
	.align		8
        /*0060*/ 	.dword	_ZN40_INTERNAL_eddc4501_4_k_cu_d947564e_172834cute1_E
	.align		8
        /*0068*/ 	.dword	$str$22
	.align		8
        /*0070*/ 	.dword	$str$23


//--------------------- .text._ZN7cutlass13device_kernelINS_4gemm6kernel13GemmUniversalIN4cute5tupleIJiiiiEEENS1_10collective13CollectiveMmaINS1_34MainloopSm90TmaGmmaWarpSpecializedILi8ENS5_IJNS4_1CILi2EEENSA_ILi1EEESC_EEENS1_35KernelTmaWarpSpecializedCooperativeEEENS5_IJNSA_ILi128EEENSA_ILi80EEESG_EEEaNS5_IJlSC_lEEEaSJ_NS4_8TiledMMAINS4_8MMA_AtomIJNS4_4SM904GMMA26MMA_64x16x32_S32S8S8_SS_TNEEEENS4_6LayoutISD_NS5_IJSC_NSA_ILi0EEESR_EEEEENS5_IJNS4_10UnderscoreESU_SU_EEEEENS4_13SM90_TMA_LOADENS4_14ComposedLayoutINS4_7SwizzleILi3ELi4ELi3EEENS4_18smem_ptr_flag_bitsILi8EEENSQ_INS5_IJNSA_ILi8EEESG_EEENS5_IJSG_SC_EEEEEEEvNS4_8identityENS4_23SM90_TMA_LOAD_MULTICASTES17_vS18_EENS_8epilogue10collective6detail29Sm90TmaWarpSpecializedAdapterINS1C_15DefaultEpilogueIaSJ_SJ_NS1B_6thread17LinearCombinationIaLi1EiiLNS1G_9ScaleType4KindE0ELNS_15FloatRoundStyleE2EaEENS1_15EpilogueDefaultEEEEEvvEEEEvNT_6ParamsE --------------------------
	.section	.text._ZN7cutlass13device_kernelINS_4gemm6kernel13GemmUniversalIN4cute5tupleIJiiiiEEENS1_10collective13CollectiveMmaINS1_34MainloopSm90TmaGmmaWarpSpecializedILi8ENS5_IJNS4_1CILi2EEENSA_ILi1EEESC_EEENS1_35KernelTmaWarpSpecializedCooperativeEEENS5_IJNSA_ILi128EEENSA_ILi80EEESG_EEEaNS5_IJlSC_lEEEaSJ_NS4_8TiledMMAINS4_8MMA_AtomIJNS4_4SM904GMMA26MMA_64x16x32_S32S8S8_SS_TNEEEENS4_6LayoutISD_NS5_IJSC_NSA_ILi0EEESR_EEEEENS5_IJNS4_10UnderscoreESU_SU_EEEEENS4_13SM90_TMA_LOADENS4_14ComposedLayoutINS4_7SwizzleILi3ELi4ELi3EEENS4_18smem_ptr_flag_bitsILi8EEENSQ_INS5_IJNSA_ILi8EEESG_EEENS5_IJSG_SC_EEEEEEEvNS4_8identityENS4_23SM90_TMA_LOAD_MULTICASTES17_vS18_EENS_8epilogue10collective6detail29Sm90TmaWarpSpecializedAdapterINS1C_15DefaultEpilogueIaSJ_SJ_NS1B_6thread17LinearCombinationIaLi1EiiLNS1G_9ScaleType4KindE0ELNS_15FloatRoundStyleE2EaEENS1_15EpilogueDefaultEEEEEvvEEEEvNT_6ParamsE,"ax",@progbits
	.align	128
.text._ZN7cutlass13device_kernelINS_4gemm6kernel13GemmUniversalIN4cute5tupleIJiiiiEEENS1_10collective13CollectiveMmaINS1_34MainloopSm90TmaGmmaWarpSpecializedILi8ENS5_IJNS4_1CILi2EEENSA_ILi1EEESC_EEENS1_35KernelTmaWarpSpecializedCooperativeEEENS5_IJNSA_ILi128EEENSA_ILi80EEESG_EEEaNS5_IJlSC_lEEEaSJ_NS4_8TiledMMAINS4_8MMA_AtomIJNS4_4SM904GMMA26MMA_64x16x32_S32S8S8_SS_TNEEEENS4_6LayoutISD_NS5_IJSC_NSA_ILi0EEESR_EEEEENS5_IJNS4_10UnderscoreESU_SU_EEEEENS4_13SM90_TMA_LOADENS4_14ComposedLayoutINS4_7SwizzleILi3ELi4ELi3EEENS4_18smem_ptr_flag_bitsILi8EEENSQ_INS5_IJNSA_ILi8EEESG_EEENS5_IJSG_SC_EEEEEEEvNS4_8identityENS4_23SM90_TMA_LOAD_MULTICASTES17_vS18_EENS_8epilogue10collective6detail29Sm90TmaWarpSpecializedAdapterINS1C_15DefaultEpilogueIaSJ_SJ_NS1B_6thread17LinearCombinationIaLi1EiiLNS1G_9ScaleType4KindE0ELNS_15FloatRoundStyleE2EaEENS1_15EpilogueDefaultEEEEEvvEEEEvNT_6ParamsE:
        .type           _ZN7cutlass13device_kernelINS_4gemm6kernel13GemmUniversalIN4cute5tupleIJiiiiEEENS1_10collective13CollectiveMmaINS1_34MainloopSm90TmaGmmaWarpSpecializedILi8ENS5_IJNS4_1CILi2EEENSA_ILi1EEESC_EEENS1_35KernelTmaWarpSpecializedCooperativeEEENS5_IJNSA_ILi128EEENSA_ILi80EEESG_EEEaNS5_IJlSC_lEEEaSJ_NS4_8TiledMMAINS4_8MMA_AtomIJNS4_4SM904GMMA26MMA_64x16x32_S32S8S8_SS_TNEEEENS4_6LayoutISD_NS5_IJSC_NSA_ILi0EEESR_EEEEENS5_IJNS4_10UnderscoreESU_SU_EEEEENS4_13SM90_TMA_LOADENS4_14ComposedLayoutINS4_7SwizzleILi3ELi4ELi3EEENS4_18smem_ptr_flag_bitsILi8EEENSQ_INS5_IJNSA_ILi8EEESG_EEENS5_IJSG_SC_EEEEEEEvNS4_8identityENS4_23SM90_TMA_LOAD_MULTICASTES17_vS18_EENS_8epilogue10collective6detail29Sm90TmaWarpSpecializedAdapterINS1C_15DefaultEpilogueIaSJ_SJ_NS1B_6thread17LinearCombinationIaLi1EiiLNS1G_9ScaleType4KindE0ELNS_15FloatRoundStyleE2EaEENS1_15EpilogueDefaultEEEEEvvEEEEvNT_6ParamsE,@function
        .size           _ZN7cutlass13device_kernelINS_4gemm6kernel13GemmUniversalIN4cute5tupleIJiiiiEEENS1_10collective13CollectiveMmaINS1_34MainloopSm90TmaGmmaWarpSpecializedILi8ENS5_IJNS4_1CILi2EEENSA_ILi1EEESC_EEENS1_35KernelTmaWarpSpecializedCooperativeEEENS5_IJNSA_ILi128EEENSA_ILi80EEESG_EEEaNS5_IJlSC_lEEEaSJ_NS4_8TiledMMAINS4_8MMA_AtomIJNS4_4SM904GMMA26MMA_64x16x32_S32S8S8_SS_TNEEEENS4_6LayoutISD_NS5_IJSC_NSA_ILi0EEESR_EEEEENS5_IJNS4_10UnderscoreESU_SU_EEEEENS4_13SM90_TMA_LOADENS4_14ComposedLayoutINS4_7SwizzleILi3ELi4ELi3EEENS4_18smem_ptr_flag_bitsILi8EEENSQ_INS5_IJNSA_ILi8EEESG_EEENS5_IJSG_SC_EEEEEEEvNS4_8identityENS4_23SM90_TMA_LOAD_MULTICASTES17_vS18_EENS_8epilogue10collective6detail29Sm90TmaWarpSpecializedAdapterINS1C_15DefaultEpilogueIaSJ_SJ_NS1B_6thread17LinearCombinationIaLi1EiiLNS1G_9ScaleType4KindE0ELNS_15FloatRoundStyleE2EaEENS1_15EpilogueDefaultEEEEEvvEEEEvNT_6ParamsE,(.L_x_162 - _ZN7cutlass13device_kernelINS_4gemm6kernel13GemmUniversalIN4cute5tupleIJiiiiEEENS1_10collective13CollectiveMmaINS1_34MainloopSm90TmaGmmaWarpSpecializedILi8ENS5_IJNS4_1CILi2EEENSA_ILi1EEESC_EEENS1_35KernelTmaWarpSpecializedCooperativeEEENS5_IJNSA_ILi128EEENSA_ILi80EEESG_EEEaNS5_IJlSC_lEEEaSJ_NS4_8TiledMMAINS4_8MMA_AtomIJNS4_4SM904GMMA26MMA_64x16x32_S32S8S8_SS_TNEEEENS4_6LayoutISD_NS5_IJSC_NSA_ILi0EEESR_EEEEENS5_IJNS4_10UnderscoreESU_SU_EEEEENS4_13SM90_TMA_LOADENS4_14ComposedLayoutINS4_7SwizzleILi3ELi4ELi3EEENS4_18smem_ptr_flag_bitsILi8EEENSQ_INS5_IJNSA_ILi8EEESG_EEENS5_IJSG_SC_EEEEEEEvNS4_8identityENS4_23SM90_TMA_LOAD_MULTICASTES17_vS18_EENS_8epilogue10collective6detail29Sm90TmaWarpSpecializedAdapterINS1C_15DefaultEpilogueIaSJ_SJ_NS1B_6thread17LinearCombinationIaLi1EiiLNS1G_9ScaleType4KindE0ELNS_15FloatRoundStyleE2EaEENS1_15EpilogueDefaultEEEEEvvEEEEvNT_6ParamsE)
        .other          _ZN7cutlass13device_kernelINS_4gemm6kernel13GemmUniversalIN4cute5tupleIJiiiiEEENS1_10collective13CollectiveMmaINS1_34MainloopSm90TmaGmmaWarpSpecializedILi8ENS5_IJNS4_1CILi2EEENSA_ILi1EEESC_EEENS1_35KernelTmaWarpSpecializedCooperativeEEENS5_IJNSA_ILi128EEENSA_ILi80EEESG_EEEaNS5_IJlSC_lEEEaSJ_NS4_8TiledMMAINS4_8MMA_AtomIJNS4_4SM904GMMA26MMA_64x16x32_S32S8S8_SS_TNEEEENS4_6LayoutISD_NS5_IJSC_NSA_ILi0EEESR_EEEEENS5_IJNS4_10UnderscoreESU_SU_EEEEENS4_13SM90_TMA_LOADENS4_14ComposedLayoutINS4_7SwizzleILi3ELi4ELi3EEENS4_18smem_ptr_flag_bitsILi8EEENSQ_INS5_IJNSA_ILi8EEESG_EEENS5_IJSG_SC_EEEEEEEvNS4_8identityENS4_23SM90_TMA_LOAD_MULTICASTES17_vS18_EENS_8epilogue10collective6detail29Sm90TmaWarpSpecializedAdapterINS1C_15DefaultEpilogueIaSJ_SJ_NS1B_6thread17LinearCombinationIaLi1EiiLNS1G_9ScaleType4KindE0ELNS_15FloatRoundStyleE2EaEENS1_15EpilogueDefaultEEEEEvvEEEEvNT_6ParamsE,@"STO_CUDA_ENTRY STV_DEFAULT"
_ZN7cutlass13device_kernelINS_4gemm6kernel13GemmUniversalIN4cute5tupleIJiiiiEEENS1_10collective13CollectiveMmaINS1_34MainloopSm90TmaGmmaWarpSpecializedILi8ENS5_IJNS4_1CILi2EEENSA_ILi1EEESC_EEENS1_35KernelTmaWarpSpecializedCooperativeEEENS5_IJNSA_ILi128EEENSA_ILi80EEESG_EEEaNS5_IJlSC_lEEEaSJ_NS4_8TiledMMAINS4_8MMA_AtomIJNS4_4SM904GMMA26MMA_64x16x32_S32S8S8_SS_TNEEEENS4_6LayoutISD_NS5_IJSC_NSA_ILi0EEESR_EEEEENS5_IJNS4_10UnderscoreESU_SU_EEEEENS4_13SM90_TMA_LOADENS4_14ComposedLayoutINS4_7SwizzleILi3ELi4ELi3EEENS4_18smem_ptr_flag_bitsILi8EEENSQ_INS5_IJNSA_ILi8EEESG_EEENS5_IJSG_SC_EEEEEEEvNS4_8identityENS4_23SM90_TMA_LOAD_MULTICASTES17_vS18_EENS_8epilogue10collective6detail29Sm90TmaWarpSpecializedAdapterINS1C_15DefaultEpilogueIaSJ_SJ_NS1B_6thread17LinearCombinationIaLi1EiiLNS1G_9ScaleType4KindE0ELNS_15FloatRoundStyleE2EaEENS1_15EpilogueDefaultEEEEEvvEEEEvNT_6ParamsE:
[----:B------:R-:W0:Y:S01]  /*0000*/  LDC R1, c[0x0][0x28] ;  /* 0x00000a00ff017b82 */ /* 0x000e220000000800 */
[----:B------:R-:W1:Y:S01]  /*0010*/  S2R R68, SR_TID.X ;  /* 0x0000000000447919 */ /* 0x000e620000002100 */
[----:B------:R-:W-:Y:S01]  /*0020*/  ELECT P0, URZ, PT ;  /* 0x00000000003f782f */ /* 0x000fe20003800000 */
[----:B------:R-:W-:Y:S01]  /*0030*/  BSSY B0, `(.L_x_0) ;  /* 0x000000f000007945 */ /* 0x000fe20003800000 */
[--C-:B-1----:R-:W-:Y:S02]  /*0040*/  SHF.R.U32.HI R0, RZ, 0x5, R68.reuse ;  /* 0x00000005ff007819 */ /* 0x102fe40000011644 */
[----:B------:R-:W-:-:S03]  /*0050*/  SHF.R.U32.HI R7, RZ, 0x7, R68 ;  /* 0x00000007ff077819 */ /* 0x000fc60000011644 */
[----:B------:R-:W1:Y:S04]  /*0060*/  SHFL.IDX PT, R3, R0, RZ, 0x1f ;  /* 0x00001fff00037589 */ /* 0x000e6800000e0000 */
[----:B------:R2:W3:Y:S01]  /*0070*/  SHFL.IDX PT, R2, R7, RZ, 0x1f ;  /* 0x00001fff07027589 */ /* 0x0004e200000e0000 */
[----:B-1----:R-:W-:-:S13]  /*0080*/  ISETP.NE.OR P0, PT, R3, RZ, !P0 ;  /* 0x000000ff0300720c */ /* 0x002fda0004705670 */
[----:B0-23--:R-:W-:Y:S05]  /*0090*/  @P0 BRA `(.L_x_1) ;  /* 0x0000000000200947 */ /* 0x00dfea0003800000 */
[----:B------:R-:W-:Y:S02]  /*00a0*/  ULDC.64 UR4, c[0x0][0x198] ;  /* 0x0000660000047ab9 */ /* 0x000fe40000000a00 */
[----:B------:R-:W-:Y:S02]  /*00b0*/  UIADD3 UR6, UP0, UR4, 0xf0, URZ ;  /* 0x000000f004067890 */ /* 0x000fe4000ff1e03f */
[----:B------:R-:W-:Y:S02]  /*00c0*/  UIADD3 UR4, UP1, UR4, 0x1f0, URZ ;  /* 0x000001f004047890 */ /* 0x000fe4000ff3e03f */
[----:B------:R-:W-:Y:S02]  /*00d0*/  UIADD3.X UR7, URZ, UR5, URZ, UP0, !UPT ;  /* 0x000000053f077290 */ /* 0x000fe400087fe43f */
[----:B------:R-:W-:-:S07]  /*00e0*/  UIADD3.X UR5, URZ, UR5, URZ, UP1, !UPT ;  /* 0x000000053f057290 */ /* 0x000fce0008ffe43f */
[----:B------:R0:W-:Y:S02]  /*00f0*/  UTMACCTL.PF [UR6] ;  /* 0x00000000060079b9 */ /* 0x0001e40008040000 */
[----:B------:R0:W-:Y:S02]  /*0100*/  UTMACCTL.PF [UR4] ;  /* 0x00000000040079b9 */ /* 0x0001e40008040000 */
[----:B0-----:R-:W-:Y:S01]  /*0110*/  NOP ;  /* 0x0000000000007918 */ /* 0x001fe20000000000 */
.L_x_1:
[----:B------:R-:W-:Y:S05]  /*0120*/  BSYNC B0 ;  /* 0x0000000000007941 */ /* 0x000fea0003800000 */
.L_x_0:
[----:B------:R-:W0:Y:S02]  /*0130*/  SHFL.IDX PT, R5, R0, RZ, 0x1f ;  /* 0x00001fff00057589 */ /* 0x000e2400000e0000 */
[----:B0-----:R-:W-:-:S13]  /*0140*/  ISETP.NE.AND P0, PT, R5, RZ, PT ;  /* 0x000000ff0500720c */ /* 0x001fda0003f05270 */
[----:B------:R-:W-:Y:S05]  /*0150*/  @P0 BRA `(.L_x_2) ;  /* 0x0000000000840947 */ /* 0x000fea0003800000 */
[----:B------:R-:W-:Y:S01]  /*0160*/  ELECT P0, URZ, PT ;  /* 0x00000000003f782f */ /* 0x000fe20003800000 */
[----:B------:R-:W-:-:S12]  /*0170*/  BSSY B0, `(.L_x_2) ;  /* 0x000001f000007945 */ /* 0x000fd80003800000 */
[----:B------:R-:W-:Y:S05]  /*0180*/  @!P0 BRA `(.L_x_3) ;  /* 0x0000000000748947 */ /* 0x000fea0003800000 */
[----:B------:R-:W0:Y:S01]  /*0190*/  S2UR UR8, SR_CgaCtaId ;  /* 0x00000000000879c3 */ /* 0x000e220000008800 */
[----:B------:R-:W-:Y:S01]  /*01a0*/  UMOV UR4, 0x400 ;  /* 0x0000040000047882 */ /* 0x000fe20000000000 */
[----:B------:R-:W-:Y:S01]  /*01b0*/  UMOV UR5, 0x1 ;  /* 0x0000000100057882 */ /* 0x000fe20000000000 */
[----:B------:R-:W-:Y:S02]  /*01c0*/  UMOV UR6, 0x4 ;  /* 0x0000000400067882 */ /* 0x000fe40000000000 */
[----:B------:R-:W-:-:S04]  /*01d0*/  UIADD3 UR6, -UR6, 0x100000, URZ ;  /* 0x0010000006067890 */ /* 0x000fc8000fffe13f */
[----:B------:R-:W-:Y:S02]  /*01e0*/  USHF.L.U32 UR7, UR6, 0xb, URZ ;  /* 0x0000000b06077899 */ /* 0x000fe4000800063f */
[----:B------:R-:W-:Y:S02]  /*01f0*/  USHF.L.U32 UR6, UR6, 0x1, URZ ;  /* 0x0000000106067899 */ /* 0x000fe4000800063f */
[----:B0-----:R-:W-:Y:S02]  /*0200*/  ULEA UR8, UR8, UR4, 0x18 ;  /* 0x0000000408087291 */ /* 0x001fe4000f8ec03f */
[----:B------:R-:W-:-:S04]  /*0210*/  UIADD3 UR4, -UR5, 0x100000, URZ ;  /* 0x0010000005047890 */ /* 0x000fc8000fffe13f */
[----:B------:R-:W-:Y:S02]  /*0220*/  USHF.L.U32 UR5, UR4, 0xb, URZ ;  /* 0x0000000b04057899 */ /* 0x000fe4000800063f */
[----:B------:R-:W-:Y:S01]  /*0230*/  USHF.L.U32 UR4, UR4, 0x1, URZ ;  /* 0x0000000104047899 */ /* 0x000fe2000800063f */
[----:B------:R-:W0:Y:S11]  /*0240*/  FENCE.VIEW.ASYNC.S ;  /* 0x00000000000073c6 */ /* 0x000e360000000000 */
[----:B0-----:R0:W1:Y:S01]  /*0250*/  SYNCS.EXCH.64 URZ, [UR8], UR4 ;  /* 0x00000004083f75b2 */ /* 0x0010620008000100 */
[----:B------:R0:W2:Y:S01]  /*0260*/  SYNCS.EXCH.64 URZ, [UR8+0x40], UR6 ;  /* 0x00004006083f75b2 */ /* 0x0000a20008000100 */
[----:B------:R0:W3:Y:S01]  /*0270*/  SYNCS.EXCH.64 URZ, [UR8+0x8], UR4 ;  /* 0x00000804083f75b2 */ /* 0x0000e20008000100 */
[----:B------:R0:W4:Y:S01]  /*0280*/  SYNCS.EXCH.64 URZ, [UR8+0x48], UR6 ;  /* 0x00004806083f75b2 */ /* 0x0001220008000100 */
[----:B------:R0:W0:Y:S01]  /*0290*/  SYNCS.EXCH.64 URZ, [UR8+0x10], UR4 ;  /* 0x00001004083f75b2 */ /* 0x0000220008000100 */
        /* <DEDUP_REMOVED lines=11> */
[----:B------:R-:W-:Y:S01]  /*0350*/  NOP ;  /* 0x0000000000007918 */ /* 0x000fe20000000000 */
.L_x_3:
[----:B0-----:R-:W-:Y:S05]  /*0360*/  BSYNC B0 ;  /* 0x0000000000007941 */ /* 0x001fea0003800000 */
.L_x_2:
[----:B------:R-:W-:Y:S01]  /*0370*/  SHF.R.S32.HI R9, RZ, 0x1f, R68 ;  /* 0x0000001fff097819 */ /* 0x000fe20000011444 */
[----:B------:R-:W0:Y:S01]  /*0380*/  SHFL.IDX PT, R0, R0, RZ, 0x1f ;  /* 0x00001fff00007589 */ /* 0x000e2200000e0000 */
[----:B------:R-:W5:Y:S01]  /*0390*/  S2UR UR8, SR_CTAID.X ;  /* 0x00000000000879c3 */ /* 0x000f620000002500 */
[----:B------:R-:W-:Y:S02]  /*03a0*/  ELECT P0, URZ, PT ;  /* 0x00000000003f782f */ /* 0x000fe40003800000 */
[----:B------:R-:W-:Y:S01]  /*03b0*/  LEA.HI R9, R9, R68, RZ, 0x7 ;  /* 0x0000004409097211 */ /* 0x000fe200078f38ff */
[----:B------:R-:W1:Y:S01]  /*03c0*/  S2R R4, SR_CTAID.Y ;  /* 0x0000000000047919 */ /* 0x000e620000002600 */
[----:B------:R-:W-:Y:S01]  /*03d0*/  SHF.R.S32.HI R6, RZ, 0x1f, R5 ;  /* 0x0000001fff067819 */ /* 0x000fe20000011405 */
[----:B------:R-:W-:Y:S01]  /*03e0*/  ULDC UR4, c[0x0][0x150] ;  /* 0x0000540000047ab9 */ /* 0x000fe20000000800 */
[----:B------:R-:W-:Y:S01]  /*03f0*/  LOP3.LUT R9, R9, 0xffffff80, RZ, 0xc0, !PT ;  /* 0xffffff8009097812 */ /* 0x000fe200078ec0ff */
[----:B------:R-:W-:Y:S01]  /*0400*/  NOP ;  /* 0x0000000000007918 */ /* 0x000fe20000000000 */
[----:B------:R-:W-:Y:S01]  /*0410*/  LEA.HI R6, R6, R5, RZ, 0x2 ;  /* 0x0000000506067211 */ /* 0x000fe200078f10ff */
[----:B------:R-:W2:Y:S01]  /*0420*/  LDC R12, c[0x0][0x144] ;  /* 0x00005100ff0c7b82 */ /* 0x000ea20000000800 */
[----:B------:R-:W-:Y:S01]  /*0430*/  IMAD.MOV.U32 R19, RZ, RZ, 0x1 ;  /* 0x00000001ff137424 */ /* 0x000fe200078e00ff */
[----:B------:R-:W-:Y:S01]  /*0440*/  NOP ;  /* 0x0000000000007918 */ /* 0x000fe20000000000 */
[----:B------:R-:W-:Y:S01]  /*0450*/  IMAD.IADD R8, R68, 0x1, -R9 ;  /* 0x0000000144087824 */ /* 0x000fe200078e0a09 */
[----:B------:R-:W-:-:S02]  /*0460*/  LOP3.LUT R6, R6, 0x3ffffffc, RZ, 0xc0, !PT ;  /* 0x3ffffffc06067812 */ /* 0x000fc400078ec0ff */
[----:B------:R-:W-:Y:S02]  /*0470*/  ISETP.NE.AND P3, PT, R2, RZ, PT ;  /* 0x000000ff0200720c */ /* 0x000fe40003f65270 */
[----:B------:R-:W-:Y:S01]  /*0480*/  SHF.R.S32.HI R9, RZ, 0x1f, R8 ;  /* 0x0000001fff097819 */ /* 0x000fe20000011408 */
[----:B------:R-:W-:Y:S01]  /*0490*/  IMAD.IADD R6, R5, 0x1, -R6 ;  /* 0x0000000105067824 */ /* 0x000fe200078e0a06 */
[----:B------:R-:W3:Y:S02]  /*04a0*/  LDC R14, c[0x0][0x140] ;  /* 0x00005000ff0e7b82 */ /* 0x000ee40000000800 */
[----:B------:R-:W-:Y:S02]  /*04b0*/  LEA.HI R9, R9, R8, RZ, 0x3 ;  /* 0x0000000809097211 */ /* 0x000fe400078f18ff */
[----:B0-----:R-:W-:Y:S02]  /*04c0*/  ISETP.NE.OR P0, PT, R0, RZ, !P0 ;  /* 0x000000ff0000720c */ /* 0x001fe40004705670 */
[----:B------:R-:W-:-:S02]  /*04d0*/  SHF.R.S32.HI R0, RZ, 0x3, R9 ;  /* 0x00000003ff007819 */ /* 0x000fc40000011409 */
[----:B------:R-:W-:Y:S02]  /*04e0*/  SHF.R.S32.HI R9, RZ, 0x1f, R9 ;  /* 0x0000001fff097819 */ /* 0x000fe40000011409 */
[----:B-----5:R-:W-:Y:S02]  /*04f0*/  I2FP.F32.U32 R10, UR8 ;  /* 0x00000008000a7c45 */ /* 0x020fe40008201000 */
[----:B------:R-:W-:-:S03]  /*0500*/  LEA.HI R9, R9, R0, RZ, 0x2 ;  /* 0x0000000009097211 */ /* 0x000fc600078f10ff */
[----:B------:R-:W-:Y:S01]  /*0510*/  FMUL R10, R10, UR4 ;  /* 0x000000040a0a7c20 */ /* 0x000fe20008400000 */
[----:B------:R-:W-:Y:S01]  /*0520*/  LOP3.LUT R9, R9, 0xfffffffc, RZ, 0xc0, !PT ;  /* 0xfffffffc09097812 */ /* 0x000fe200078ec0ff */
[----:B------:R-:W-:Y:S01]  /*0530*/  VOTEU.ALL UP0, P0 ;  /* 0x00000000003f7886 */ /* 0x000fe20000000000 */
[----:B-1----:R-:W-:Y:S01]  /*0540*/  I2FP.F32.U32 R13, R4 ;  /* 0x00000004000d7245 */ /* 0x002fe20000201000 */
[----:B------:R-:W-:Y:S01]  /*0550*/  ULDC UR4, c[0x0][0x154] ;  /* 0x0000550000047ab9 */ /* 0x000fe20000000800 */
[----:B------:R-:W-:Y:S01]  /*0560*/  VOTEU.ALL UP1, P0 ;  /* 0x00000000003f7886 */ /* 0x000fe20000020000 */
[----:B------:R-:W0:Y:S01]  /*0570*/  F2I.U32.TRUNC.NTZ R10, R10 ;  /* 0x0000000a000a7305 */ /* 0x000e22000020f000 */
[----:B------:R-:W-:Y:S01]  /*0580*/  IMAD.IADD R9, R0, 0x1, -R9 ;  /* 0x0000000100097824 */ /* 0x000fe200078e0a09 */
[----:B------:R-:W1:Y:S01]  /*0590*/  @!UP0 S2UR UR7, SR_CgaCtaId ;  /* 0x00000000000789c3 */ /* 0x000e620000008800 */
[----:B------:R-:W-:Y:S01]  /*05a0*/  FMUL R13, R13, UR4 ;  /* 0x000000040d0d7c20 */ /* 0x000fe20008400000 */
[----:B------:R-:W-:Y:S01]  /*05b0*/  SHF.R.S32.HI R0, RZ, 0x1f, R3 ;  /* 0x0000001fff007819 */ /* 0x000fe20000011403 */
[----:B------:R-:W-:Y:S01]  /*05c0*/  IMAD R22, R6, 0x4, R9 ;  /* 0x0000000406167824 */ /* 0x000fe200078e0209 */
[----:B------:R-:W-:Y:S01]  /*05d0*/  UMOV UR4, 0x20 ;  /* 0x0000002000047882 */ /* 0x000fe20000000000 */
[----:B------:R-:W-:Y:S01]  /*05e0*/  @!UP0 UMOV UR6, 0x400 ;  /* 0x0000040000068882 */ /* 0x000fe20000000000 */
[----:B------:R-:W-:Y:S01]  /*05f0*/  LEA.HI R0, R0, R3, RZ, 0x2 ;  /* 0x0000000300007211 */ /* 0x000fe200078f10ff */
[----:B------:R-:W5:Y:S01]  /*0600*/  F2I.U32.TRUNC.NTZ R13, R13 ;  /* 0x0000000d000d7305 */ /* 0x000f62000020f000 */
[----:B------:R-:W-:Y:S01]  /*0610*/  LEA.HI R6, R22, R22, RZ, 0x1 ;  /* 0x0000001616067211 */ /* 0x000fe200078f08ff */
[----:B------:R-:W4:Y:S01]  /*0620*/  LDC R9, c[0x0][0x148] ;  /* 0x00005200ff097b82 */ /* 0x000f220000000800 */
[----:B------:R-:W-:Y:S01]  /*0630*/  LOP3.LUT R0, R0, 0xfffffffc, RZ, 0xc0, !PT ;  /* 0xfffffffc00007812 */ /* 0x000fe200078ec0ff */
[----:B------:R-:W-:-:S04]  /*0640*/  @!UP0 UIADD3 UR4, -UR4, 0x100000, URZ ;  /* 0x0010000004048890 */ /* 0x000fc8000fffe13f */
[----:B------:R-:W-:Y:S02]  /*0650*/  @!UP0 USHF.L.U32 UR5, UR4, 0xb, URZ ;  /* 0x0000000b04058899 */ /* 0x000fe4000800063f */
[----:B------:R-:W-:Y:S01]  /*0660*/  @!UP0 USHF.L.U32 UR4, UR4, 0x1, URZ ;  /* 0x0000000104048899 */ /* 0x000fe2000800063f */
[----:B------:R-:W-:Y:S01]  /*0670*/  LOP3.LUT R11, R6, 0xfffffffe, RZ, 0xc0, !PT ;  /* 0xfffffffe060b7812 */ /* 0x000fe200078ec0ff */
[----:B0-----:R-:W-:Y:S01]  /*0680*/  IMAD.MOV R15, RZ, RZ, -R10 ;  /* 0x000000ffff0f7224 */ /* 0x001fe200078e0a0a */
[----:B---3--:R-:W-:Y:S01]  /*0690*/  ISETP.EQ.U32.AND P2, PT, R14, 0x1, PT ;  /* 0x000000010e00780c */ /* 0x008fe20003f42070 */
[----:B------:R-:W-:Y:S02]  /*06a0*/  IMAD.IADD R3, R3, 0x1, -R0 ;  /* 0x0000000103037824 */ /* 0x000fe400078e0a00 */
[----:B--2---:R-:W-:Y:S02]  /*06b0*/  IMAD R6, R12, R15, UR8 ;  /* 0x000000080c067e24 */ /* 0x004fe4000f8e020f */
[----:B------:R-:W-:Y:S01]  /*06c0*/  IMAD.IADD R11, R22, 0x1, -R11 ;  /* 0x00000001160b7824 */ /* 0x000fe200078e0a0b */
[----:B------:R-:W-:Y:S01]  /*06d0*/  ISETP.NE.AND P1, PT, R3, 0x3, PT ;  /* 0x000000030300780c */ /* 0x000fe20003f25270 */
[----:B-----5:R-:W-:-:S03]  /*06e0*/  IMAD.MOV R23, RZ, RZ, -R13 ;  /* 0x000000ffff177224 */ /* 0x020fc600078e0a0d */
[----:B------:R-:W-:Y:S01]  /*06f0*/  ISETP.NE.AND P4, PT, R11, R6, PT ;  /* 0x000000060b00720c */ /* 0x000fe20003f85270 */
[----:B------:R-:W-:Y:S01]  /*0700*/  IMAD.SHL.U32 R11, R22, 0x4, RZ ;  /* 0x00000004160b7824 */ /* 0x000fe200078e00ff */
[----:B-1----:R-:W-:Y:S01]  /*0710*/  @!UP0 ULEA UR6, UR7, UR6, 0x18 ;  /* 0x0000000607068291 */ /* 0x002fe2000f8ec03f */
[----:B------:R-:W-:Y:S01]  /*0720*/  ISETP.EQ.OR P1, PT, R3, RZ, !P1 ;  /* 0x000000ff0300720c */ /* 0x000fe20004f22670 */
[----:B------:R-:W-:Y:S01]  /*0730*/  VOTEU.ALL UP0, P0 ;  /* 0x00000000003f7886 */ /* 0x000fe20000000000 */
[----:B------:R-:W-:Y:S01]  /*0740*/  LOP3.LUT P0, RZ, R8, 0x7, RZ, 0xc0, !PT ;  /* 0x0000000708ff7812 */ /* 0x000fe2000780c0ff */
[----:B------:R-:W-:Y:S01]  /*0750*/  VIADD R8, R2, 0xffffffff ;  /* 0xffffffff02087836 */ /* 0x000fe20000000000 */
[----:B------:R-:W-:Y:S01]  /*0760*/  LOP3.LUT R22, R22, 0xc, R11, 0x78, !PT ;  /* 0x0000000c16167812 */ /* 0x000fe200078e780b */
[----:B----4-:R-:W-:Y:S01]  /*0770*/  IMAD R11, R9, R23, R4 ;  /* 0x00000017090b7224 */ /* 0x010fe200078e0204 */
[----:B------:R-:W-:Y:S02]  /*0780*/  ISETP.EQ.AND P1, PT, R2, RZ, P1 ;  /* 0x000000ff0200720c */ /* 0x000fe40000f22270 */
[----:B------:R-:W-:-:S02]  /*0790*/  ISETP.LT.U32.AND P0, PT, R22, 0x2, !P0 ;  /* 0x000000021600780c */ /* 0x000fc40004701070 */
[----:B------:R-:W-:Y:S01]  /*07a0*/  @P4 LEA.HI R0, R22, R22, RZ, 0x1 ;  /* 0x0000001616004211 */ /* 0x000fe200078f08ff */
[----:B------:R-:W0:Y:S02]  /*07b0*/  FENCE.VIEW.ASYNC.S ;  /* 0x00000000000073c6 */ /* 0x000e240000000000 */
[----:B0-----:R0:W1:Y:S01]  /*07c0*/  @!UP0 SYNCS.EXCH.64 URZ, [UR6+0x90], UR4 ;  /* 0x00009004063f85b2 */ /* 0x0010620008000100 */
[----:B------:R-:W-:Y:S02]  /*07d0*/  ISETP.GE.U32.AND P6, PT, R8, 0x2, PT ;  /* 0x000000020800780c */ /* 0x000fe40003fc6070 */
[----:B------:R-:W-:Y:S02]  /*07e0*/  @P4 SHF.R.S32.HI R0, RZ, 0x1, R0 ;  /* 0x00000001ff004819 */ /* 0x000fe40000011400 */
[----:B------:R-:W-:Y:S02]  /*07f0*/  SEL R18, RZ, 0x1, !P1 ;  /* 0x00000001ff127807 */ /* 0x000fe40004800000 */
[----:B------:R-:W-:-:S02]  /*0800*/  @P4 ISETP.NE.AND P5, PT, R0, R11, PT ;  /* 0x0000000b0000420c */ /* 0x000fc40003fa5270 */
[----:B------:R-:W-:Y:S02]  /*0810*/  SEL R0, RZ, 0x1, !P0 ;  /* 0x00000001ff007807 */ /* 0x000fe40004000000 */
[----:B------:R-:W-:Y:S02]  /*0820*/  @P4 SEL R19, RZ, 0x1, P5 ;  /* 0x00000001ff134807 */ /* 0x000fe40002800000 */
[----:B------:R-:W-:Y:S02]  /*0830*/  SEL R18, R18, 0x2, P6 ;  /* 0x0000000212127807 */ /* 0x000fe40003000000 */
[----:B------:R-:W-:Y:S01]  /*0840*/  LOP3.LUT R19, R19, R0, RZ, 0xc0, !PT ;  /* 0x0000000013137212 */ /* 0x000fe200078ec0ff */
[----:B------:R0:W2:Y:S01]  /*0850*/  @!UP1 SYNCS.EXCH.64 URZ, [UR6+0x98], UR4 ;  /* 0x00009804063f95b2 */ /* 0x0000a20008000100 */
[----:B------:R-:W-:Y:S01]  /*0860*/  LOP3.LUT R0, R68, 0x7f, RZ, 0xc0, !PT ;  /* 0x0000007f44007812 */ /* 0x000fe200078ec0ff */
[----:B------:R-:W-:Y:S01]  /*0870*/  NOP ;  /* 0x0000000000007918 */ /* 0x000fe20000000000 */
[----:B------:R-:W-:Y:S05]  /*0880*/  @!P2 BRA `(.L_x_4) ;  /* 0x000000000008a947 */ /* 0x000fea0003800000 */
[----:B-12---:R-:W-:Y:S01]  /*0890*/  UCGABAR_ARV ;  /* 0x00000000000079c7 */ /* 0x006fe20008000000 */
[----:B------:R-:W-:Y:S05]  /*08a0*/  BRA `(.L_x_5) ;  /* 0x0000000000047947 */ /* 0x000fea0003800000 */
.L_x_4:
[----:B-12---:R-:W-:Y:S01]  /*08b0*/  NOP ;  /* 0x0000000000007918 */ /* 0x006fe20000000000 */
.L_x_5:
[----:B------:R-:W1:Y:S01]  /*08c0*/  LDC R2, c[0x0][0x65c] ;  /* 0x00019700ff027b82 */ /* 0x000e620000000800 */
[----:B------:R-:W-:Y:S02]  /*08d0*/  IMAD.U32 R10, RZ, RZ, UR8 ;  /* 0x00000008ff0a7e24 */ /* 0x000fe4000f8e00ff */
[----:B------:R-:W-:Y:S01]  /*08e0*/  IMAD.MOV.U32 R11, RZ, RZ, RZ ;  /* 0x000000ffff0b7224 */ /* 0x000fe200078e00ff */
[----:B-1----:R-:W-:-:S04]  /*08f0*/  ISETP.NE.AND P1, PT, R2, 0x1, PT ;  /* 0x000000010200780c */ /* 0x002fc80003f25270 */
[----:B------:R-:W-:-:S09]  /*0900*/  P2R R5, PR, RZ, 0x2 ;  /* 0x00000002ff057803 */ /* 0x000fd20000000000 */
[----:B------:R-:W1:Y:S01]  /*0910*/  @P1 LDC R17, c[0x0][0x10] ;  /* 0x00000400ff111b82 */ /* 0x000e620000000800 */
[----:B------:R-:W-:Y:S02]  /*0920*/  @P1 IMAD.MOV.U32 R5, RZ, RZ, RZ ;  /* 0x000000ffff051224 */ /* 0x000fe400078e00ff */
[----:B------:R-:W-:-:S05]  /*0930*/  @P1 IMAD.MOV.U32 R15, RZ, RZ, RZ ;  /* 0x000000ffff0f1224 */ /* 0x000fca00078e00ff */
[----:B------:R-:W2:Y:S01]  /*0940*/  @!P1 LDC R13, c[0x0][0xc] ;  /* 0x00000300ff0d9b82 */ /* 0x000ea20000000800 */
[----:B0-----:R-:W-:Y:S01]  /*0950*/  ULDC UR4, c[0x0][0xc] ;  /* 0x0000030000047ab9 */ /* 0x001fe20000000800 */
[----:B------:R-:W-:Y:S01]  /*0960*/  ULDC UR5, c[0x0][0x10] ;  /* 0x0000040000057ab9 */ /* 0x000fe20000000800 */
[----:B------:R-:W-:Y:S01]  /*0970*/  ULDC UR6, c[0x0][0x14] ;  /* 0x0000050000067ab9 */ /* 0x000fe20000000800 */
[----:B------:R-:W-:-:S04]  /*0980*/  UIMAD.WIDE.U32 UR4, UR4, UR5, URZ ;  /* 0x00000005040472a5 */ /* 0x000fc8000f8e003f */
[----:B------:R-:W-:Y:S02]  /*0990*/  UIMAD.WIDE.U32 UR36, UR4, UR6, URZ ;  /* 0x00000006042472a5 */ /* 0x000fe4000f8e003f */
[----:B------:R-:W-:-:S04]  /*09a0*/  UIMAD UR42, UR5, UR6, URZ ;  /* 0x00000006052a72a4 */ /* 0x000fc8000f8e023f */
[----:B------:R-:W-:Y:S01]  /*09b0*/  UIADD3 UR42, UR37, UR42, URZ ;  /* 0x0000002a252a7290 */ /* 0x000fe2000fffe03f */
[----:B-1----:R-:W-:-:S04]  /*09c0*/  @P1 IMAD.WIDE.U32 R16, R17, UR8, R4 ;  /* 0x0000000811101c25 */ /* 0x002fc8000f8e0004 */
[----:B------:R-:W-:Y:S02]  /*09d0*/  @P1 IMAD.IADD R17, R17, 0x1, R15 ;  /* 0x0000000111111824 */ /* 0x000fe400078e020f */
[----:B--2---:R-:W-:-:S04]  /*09e0*/  @!P1 IMAD.WIDE.U32 R10, R4, R13, R10 ;  /* 0x0000000d040a9225 */ /* 0x004fc800078e000a */
[----:B------:R-:W-:Y:S02]  /*09f0*/  @!P1 IMAD.MOV.U32 R16, RZ, RZ, R10 ;  /* 0x000000ffff109224 */ /* 0x000fe400078e000a */
[----:B------:R-:W-:Y:S01]  /*0a00*/  @!P1 IMAD.MOV.U32 R17, RZ, RZ, R11 ;  /* 0x000000ffff119224 */ /* 0x000fe200078e000b */
[----:B------:R-:W-:Y:S06]  /*0a10*/  @!P2 BRA `(.L_x_6) ;  /* 0x00000000000ca947 */ /* 0x000fec0003800000 */
[----:B------:R-:W-:Y:S01]  /*0a20*/  UCGABAR_WAIT ;  /* 0x0000000000007dc7 */ /* 0x000fe20008000000 */
[----:B------:R-:W-:Y:S01]  /*0a30*/  CCTL.IVALL ;  /* 0x00000000ff00798f */ /* 0x000fe20002000000 */
[----:B------:R-:W-:Y:S05]  /*0a40*/  BRA `(.L_x_7) ;  /* 0x0000000000047947 */ /* 0x000fea0003800000 */
.L_x_6:
[----:B------:R-:W-:Y:S06]  /*0a50*/  BAR.SYNC.DEFER_BLOCKING 0x0 ;  /* 0x0000000000007b1d */ /* 0x000fec0000010000 */
.L_x_7:
[----:B------:R-:W-:Y:S05]  /*0a60*/  @!P3 BRA `(.L_x_8) ;  /* 0x0000004c004cb947 */ /* 0x000fea0003800000 */
[----:B------:R-:W-:-:S13]  /*0a70*/  ISETP.GT.U32.AND P0, PT, R8, 0x1, PT ;  /* 0x000000010800780c */ /* 0x000fda0003f04070 */
[----:B------:R-:W-:Y:S05]  /*0a80*/  @P0 EXIT ;  /* 0x000000000000094d */ /* 0x000fea0003800000 */
[----:B------:R-:W-:Y:S01]  /*0a90*/  ULDC.64 UR4, c[0x0][0x650] ;  /* 0x0001940000047ab9 */ /* 0x000fe20000000a00 */
[----:B------:R-:W-:Y:S01]  /*0aa0*/  PRMT R3, RZ, 0x7610, R3 ;  /* 0x00007610ff037816 */ /* 0x000fe20000000003 */
[----:B------:R-:W-:Y:S01]  /*0ab0*/  IMAD.MOV.U32 R75, RZ, RZ, -0x1 ;  /* 0xffffffffff4b7424 */ /* 0x000fe200078e00ff */
[----:B------:R-:W-:Y:S01]  /*0ac0*/  ISETP.GE.U32.AND P0, PT, R16, UR4, PT ;  /* 0x0000000410007c0c */ /* 0x000fe2000bf06070 */
[----:B------:R-:W-:Y:S02]  /*0ad0*/  IMAD.MOV.U32 R74, RZ, RZ, -0x1 ;  /* 0xffffffffff4a7424 */ /* 0x000fe400078e00ff */
[----:B------:R-:W-:Y:S01]  /*0ae0*/  IMAD.MOV.U32 R73, RZ, RZ, -0x1 ;  /* 0xffffffffff497424 */ /* 0x000fe200078e00ff */
[----:B------:R-:W-:-:S13]  /*0af0*/  ISETP.GE.U32.AND.EX P0, PT, R17, UR5, PT, P0 ;  /* 0x0000000511007c0c */ /* 0x000fda000bf06100 */
[----:B------:R-:W-:Y:S05]  /*0b00*/  @P0 BRA `(.L_x_9) ;  /* 0x0000000400280947 */ /* 0x000fea0003800000 */
[----:B------:R-:W0:Y:S01]  /*0b10*/  LDC.64 R24, c[0x0][0x628] ;  /* 0x00018a00ff187b82 */ /* 0x000e220000000a00 */
[----:B------:R-:W-:Y:S02]  /*0b20*/  IMAD.MOV.U32 R10, RZ, RZ, R16 ;  /* 0x000000ffff0a7224 */ /* 0x000fe400078e0010 */
[----:B------:R-:W-:-:S05]  /*0b30*/  IMAD.MOV.U32 R11, RZ, RZ, R17 ;  /* 0x000000ffff0b7224 */ /* 0x000fca00078e0011 */
[----:B------:R-:W1:Y:S08]  /*0b40*/  LDC R8, c[0x0][0x630] ;  /* 0x00018c00ff087b82 */ /* 0x000e700000000800 */
[----:B------:R-:W2:Y:S01]  /*0b50*/  LDC.64 R26, c[0x0][0x620] ;  /* 0x00018800ff1a7b82 */ /* 0x000ea20000000a00 */
[----:B0-----:R-:W-:-:S04]  /*0b60*/  ISETP.NE.U32.AND P0, PT, R24, RZ, PT ;  /* 0x000000ff1800720c */ /* 0x001fc80003f05070 */
[----:B------:R-:W-:-:S13]  /*0b70*/  ISETP.NE.AND.EX P0, PT, R25, RZ, PT, P0 ;  /* 0x000000ff1900720c */ /* 0x000fda0003f05300 */
[----:B-12---:R-:W-:Y:S05]  /*0b80*/  @!P0 BRA `(.L_x_10) ;  /* 0x0000000000288947 */ /* 0x006fea0003800000 */
[----:B------:R-:W0:Y:S02]  /*0b90*/  LDC R3, c[0x0][0x634] ;  /* 0x00018d00ff037b82 */ /* 0x000e240000000800 */
[----:B0-----:R-:W-:-:S05]  /*0ba0*/  IADD3 R3, P0, R16, R3, RZ ;  /* 0x0000000310037210 */ /* 0x001fca0007f1e0ff */
[----:B------:R-:W-:-:S04]  /*0bb0*/  IMAD.X R21, RZ, RZ, R17, P0 ;  /* 0x000000ffff157224 */ /* 0x000fc800000e0611 */
[----:B------:R-:W-:-:S04]  /*0bc0*/  IMAD.WIDE.U32 R10, R21, R24, RZ ;  /* 0x00000018150a7225 */ /* 0x000fc800078e00ff */
[----:B------:R-:W-:-:S04]  /*0bd0*/  IMAD.WIDE.U32 R12, P0, R3, R25, R10 ;  /* 0x00000019030c7225 */ /* 0x000fc8000780000a */
[----:B------:R-:W-:-:S04]  /*0be0*/  IMAD.WIDE.U32 R10, R3, R24, RZ ;  /* 0x00000018030a7225 */ /* 0x000fc800078e00ff */
[----:B------:R-:W-:Y:S01]  /*0bf0*/  IMAD.X R15, RZ, RZ, RZ, P0 ;  /* 0x000000ffff0f7224 */ /* 0x000fe200000e06ff */
[----:B------:R-:W-:Y:S01]  /*0c00*/  IADD3 RZ, P0, R11, R12, RZ ;  /* 0x0000000c0bff7210 */ /* 0x000fe20007f1e0ff */
[----:B------:R-:W-:-:S04]  /*0c10*/  IMAD.MOV.U32 R14, RZ, RZ, R13 ;  /* 0x000000ffff0e7224 */ /* 0x000fc800078e000d */
[----:B------:R-:W-:-:S08]  /*0c20*/  IMAD.WIDE.U32.X R10, R21, R25, R14, P0 ;  /* 0x00000019150a7225 */ /* 0x000fd000000e040e */
.L_x_10:
[----:B------:R-:W0:Y:S01]  /*0c30*/  LDC.64 R30, c[0x0][0x640] ;  /* 0x00019000ff1e7b82 */ /* 0x000e220000000a00 */
[-CC-:B------:R-:W-:Y:S01]  /*0c40*/  SHF.R.U64 R73, R10, R8.reuse, R11.reuse ;  /* 0x000000080a497219 */ /* 0x180fe2000000120b */
[----:B------:R-:W-:Y:S01]  /*0c50*/  IMAD R29, R9, R23, R4 ;  /* 0x00000017091d7224 */ /* 0x000fe200078e0204 */
[----:B------:R-:W-:Y:S01]  /*0c60*/  SHF.R.U32.HI R3, RZ, R8, R11 ;  /* 0x00000008ff037219 */ /* 0x000fe2000001160b */
[----:B------:R-:W-:Y:S01]  /*0c70*/  IMAD.MOV.U32 R23, RZ, RZ, 0x1 ;  /* 0x00000001ff177424 */ /* 0x000fe200078e00ff */
[----:B------:R-:W-:-:S03]  /*0c80*/  IADD3 R5, P0, RZ, -R73, RZ ;  /* 0x80000049ff057210 */ /* 0x000fc60007f1e0ff */
[----:B------:R-:W1:Y:S02]  /*0c90*/  LDC R12, c[0x0][0x618] ;  /* 0x00018600ff0c7b82 */ /* 0x000e640000000800 */
[----:B------:R-:W-:Y:S02]  /*0ca0*/  IMAD.X R3, RZ, RZ, ~R3, P0 ;  /* 0x000000ffff037224 */ /* 0x000fe400000e0e03 */
[----:B------:R-:W-:-:S04]  /*0cb0*/  IMAD.WIDE.U32 R10, R5, R26, R16 ;  /* 0x0000001a050a7225 */ /* 0x000fc800078e0010 */
[----:B------:R-:W2:Y:S01]  /*0cc0*/  LDC R20, c[0x0][0x608] ;  /* 0x00018200ff147b82 */ /* 0x000ea20000000800 */
[----:B------:R-:W-:Y:S02]  /*0cd0*/  IMAD R8, R3, R26, RZ ;  /* 0x0000001a03087224 */ /* 0x000fe400078e02ff */
[----:B------:R-:W-:Y:S02]  /*0ce0*/  IMAD.MOV.U32 R3, RZ, RZ, -0x1 ;  /* 0xffffffffff037424 */ /* 0x000fe400078e00ff */
[----:B------:R-:W-:-:S03]  /*0cf0*/  IMAD R5, R5, R27, R8 ;  /* 0x0000001b05057224 */ /* 0x000fc600078e0208 */
[----:B------:R-:W3:Y:S01]  /*0d00*/  LDC R28, c[0x0][0x658] ;  /* 0x00019600ff1c7b82 */ /* 0x000ee20000000800 */
[----:B------:R-:W-:Y:S01]  /*0d10*/  IMAD.IADD R5, R11, 0x1, R5 ;  /* 0x000000010b057824 */ /* 0x000fe200078e0205 */
[----:B0-----:R-:W-:-:S04]  /*0d20*/  ISETP.NE.U32.AND P0, PT, R30, RZ, PT ;  /* 0x000000ff1e00720c */ /* 0x001fc80003f05070 */
[----:B------:R-:W-:Y:S02]  /*0d30*/  ISETP.NE.AND.EX P0, PT, R31, RZ, PT, P0 ;  /* 0x000000ff1f00720c */ /* 0x000fe40003f05300 */
[----:B------:R-:W0:Y:S01]  /*0d40*/  LDC R24, c[0x0][0x600] ;  /* 0x00018000ff187b82 */ /* 0x000e220000000800 */
[-CC-:B-1----:R-:W-:Y:S02]  /*0d50*/  SHF.R.U64 R14, R10, R12.reuse, R5.reuse ;  /* 0x0000000c0a0e7219 */ /* 0x182fe40000001205 */
[----:B------:R-:W-:-:S05]  /*0d60*/  SHF.R.U32.HI R5, RZ, R12, R5 ;  /* 0x0000000cff057219 */ /* 0x000fca0000011605 */
[----:B------:R-:W1:Y:S01]  /*0d70*/  LDC R15, c[0x0][0x648] ;  /* 0x00019200ff0f7b82 */ /* 0x000e620000000800 */
[-CC-:B--2---:R-:W-:Y:S02]  /*0d80*/  SHF.R.U64 R27, R14, R20.reuse, R5.reuse ;  /* 0x000000140e1b7219 */ /* 0x184fe40000001205 */
[----:B------:R-:W-:-:S05]  /*0d90*/  SHF.R.U32.HI R5, RZ, R20, R5 ;  /* 0x00000014ff057219 */ /* 0x000fca0000011605 */
[----:B------:R-:W2:Y:S01]  /*0da0*/  LDC R21, c[0x0][0x638] ;  /* 0x00018e00ff157b82 */ /* 0x000ea20000000800 */
[-CC-:B---3--:R-:W-:Y:S02]  /*0db0*/  SHF.R.U64 R20, R27, R28.reuse, R5.reuse ;  /* 0x0000001c1b147219 */ /* 0x188fe40000001205 */
[-C--:B------:R-:W-:Y:S02]  /*0dc0*/  SHF.L.U32 R3, R3, R28.reuse, RZ ;  /* 0x0000001c03037219 */ /* 0x080fe400000006ff */
[----:B------:R-:W-:Y:S01]  /*0dd0*/  SHF.R.U32.HI R5, RZ, R28, R5 ;  /* 0x0000001cff057219 */ /* 0x000fe20000011605 */
[----:B------:R-:W-:Y:S01]  /*0de0*/  IMAD.MOV.U32 R4, RZ, RZ, R20 ;  /* 0x000000ffff047224 */ /* 0x000fe200078e0014 */
[----:B------:R-:W-:Y:S01]  /*0df0*/  LOP3.LUT R12, RZ, R3, RZ, 0x33, !PT ;  /* 0x00000003ff0c7212 */ /* 0x000fe200078e33ff */
[----:B------:R-:W3:Y:S01]  /*0e00*/  LDC R25, c[0x0][0x610] ;  /* 0x00018400ff197b82 */ /* 0x000ee20000000800 */
[----:B------:R-:W-:Y:S05]  /*0e10*/  @!P0 BRA `(.L_x_11) ;  /* 0x0000000000288947 */ /* 0x000fea0003800000 */
[----:B------:R-:W4:Y:S02]  /*0e20*/  LDC R3, c[0x0][0x64c] ;  /* 0x00019300ff037b82 */ /* 0x000f240000000800 */
[----:B----4-:R-:W-:-:S05]  /*0e30*/  IADD3 R3, P0, R20, R3, RZ ;  /* 0x0000000314037210 */ /* 0x010fca0007f1e0ff */
        /* <DEDUP_REMOVED lines=8> */
.L_x_11:
[----:B-1----:R-:W-:Y:S01]  /*0ec0*/  SHF.R.U64 R4, R4, R15, R5 ;  /* 0x0000000f04047219 */ /* 0x002fe20000001205 */
[----:B0-----:R-:W-:Y:S01]  /*0ed0*/  VIADD R5, R24, 0xffffffff ;  /* 0xffffffff18057836 */ /* 0x001fe20000000000 */
[----:B------:R-:W-:Y:S02]  /*0ee0*/  SHF.L.U32 R3, R23, R28, RZ ;  /* 0x0000001c17037219 */ /* 0x000fe400000006ff */
[----:B------:R-:W-:Y:S01]  /*0ef0*/  LOP3.LUT R12, R27, R12, RZ, 0xc0, !PT ;  /* 0x0000000c1b0c7212 */ /* 0x000fe200078ec0ff */
[----:B------:R-:W-:Y:S01]  /*0f00*/  IMAD.MOV R8, RZ, RZ, -R4 ;  /* 0x000000ffff087224 */ /* 0x000fe200078e0a04 */
[----:B------:R-:W-:Y:S02]  /*0f10*/  SEL R6, R6, R29, !P1 ;  /* 0x0000001d06067207 */ /* 0x000fe40004800000 */
[----:B------:R-:W-:Y:S01]  /*0f20*/  LOP3.LUT R5, R14, R5, RZ, 0xc0, !PT ;  /* 0x000000050e057212 */ /* 0x000fe200078ec0ff */
[----:B------:R-:W-:Y:S02]  /*0f30*/  IMAD R9, R3, R4, R12 ;  /* 0x0000000403097224 */ /* 0x000fe400078e020c */
[----:B--2---:R-:W-:-:S02]  /*0f40*/  IMAD R3, R8, R21, R20 ;  /* 0x0000001508037224 */ /* 0x004fc400078e0214 */
[----:B---3--:R-:W-:Y:S02]  /*0f50*/  IMAD R6, R9, R25, R6 ;  /* 0x0000001909067224 */ /* 0x008fe400078e0206 */
[----:B------:R-:W-:Y:S02]  /*0f60*/  IMAD R75, R3, R24, R5 ;  /* 0x00000018034b7224 */ /* 0x000fe400078e0205 */
[----:B------:R-:W-:-:S03]  /*0f70*/  IMAD.MOV.U32 R4, RZ, RZ, 0x1 ;  /* 0x00000001ff047424 */ /* 0x000fc600078e00ff */
[----:B------:R-:W-:Y:S02]  /*0f80*/  SEL R74, R75, R6, !P1 ;  /* 0x000000064b4a7207 */ /* 0x000fe40004800000 */
[----:B------:R-:W-:Y:S02]  /*0f90*/  PRMT R3, R4, 0x7610, R3 ;  /* 0x0000761004037816 */ /* 0x000fe40000000003 */
[----:B------:R-:W-:-:S07]  /*0fa0*/  SEL R75, R6, R75, !P1 ;  /* 0x0000004b064b7207 */ /* 0x000fce0004800000 */
.L_x_9:
[----:B------:R-:W-:-:S08]  /*0fb0*/  NOP ;  /* 0x0000000000007918 */ /* 0x000fd00000000000 */
[----:B------:R-:W0:Y:S02]  /*0fc0*/  USETMAXREG.TRY_ALLOC.CTAPOOL UP0, 0xe8 ;  /* 0x000000e8000079c8 */ /* 0x000e240008000600 */
[----:B0-----:R-:W-:-:S13]  /*0fd0*/  PLOP3.LUT P0, PT, PT, PT, UP0, 0x80, 0x0 ;  /* 0x000000000000781c */ /* 0x001fda0003f0f008 */
[----:B------:R-:W-:Y:S05]  /*0fe0*/  @!P0 BRA `(.L_x_9) ;  /* 0xfffffffc00f08947 */ /* 0x000fea000383ffff */
[----:B------:R-:W-:Y:S01]  /*0ff0*/  ULDC.64 UR4, c[0x0][0x598] ;  /* 0x0001660000047ab9 */ /* 0x000fe20000000a00 */
[----:B------:R-:W-:Y:S01]  /*1000*/  ULDC.64 UR38, c[0x0][0x208] ;  /* 0x0000820000267ab9 */ /* 0x000fe20000000a00 */
[----:B------:R-:W-:-:S04]  /*1010*/  ISETP.NE.U32.AND P0, PT, RZ, UR4, PT ;  /* 0x00000004ff007c0c */ /* 0x000fc8000bf05070 */
[----:B------:R-:W-:-:S13]  /*1020*/  ISETP.NE.AND.EX P0, PT, RZ, UR5, PT, P0 ;  /* 0x00000005ff007c0c */ /* 0x000fda000bf05300 */
[----:B------:R-:W-:Y:S05]  /*1030*/  @!P0 BRA `(.L_x_12) ;  /* 0x00000000001c8947 */ /* 0x000fea0003800000 */
[----:B------:R-:W0:Y:S02]  /*1040*/  LDC.64 R4, c[0x0][0x598] ;  /* 0x00016600ff047b82 */ /* 0x000e240000000a00 */
[----:B0-----:R-:W2:Y:S02]  /*1050*/  LDG.E.64 R4, desc[UR38][R4.64] ;  /* 0x0000002604047981 */ /* 0x001ea4000c1e1b00 */
[----:B--2---:R-:W-:-:S04]  /*1060*/  ISETP.NE.U32.AND P0, PT, R4, RZ, PT ;  /* 0x000000ff0400720c */ /* 0x004fc80003f05070 */
[----:B------:R-:W-:-:S13]  /*1070*/  ISETP.NE.AND.EX P0, PT, R5, RZ, PT, P0 ;  /* 0x000000ff0500720c */ /* 0x000fda0003f05300 */
[----:B------:R-:W-:Y:S05]  /*1080*/  @!P0 BRA `(.L_x_12) ;  /* 0x0000000000088947 */ /* 0x000fea0003800000 */
[----:B------:R0:W5:Y:S01]  /*1090*/  LD.E R23, desc[UR38][R4.64] ;  /* 0x0000002604177980 */ /* 0x000162000c101900 */
[----:B------:R-:W-:Y:S05]  /*10a0*/  BRA `(.L_x_13) ;  /* 0x0000000000247947 */ /* 0x000fea0003800000 */
.L_x_12:
[----:B------:R-:W-:Y:S02]  /*10b0*/  ULDC.64 UR4, c[0x0][0x588] ;  /* 0x0001620000047ab9 */ /* 0x000fe40000000a00 */
[----:B------:R-:W-:-:S04]  /*10c0*/  ISETP.NE.U32.AND P0, PT, RZ, UR4, PT ;  /* 0x00000004ff007c0c */ /* 0x000fc8000bf05070 */
[----:B------:R-:W-:-:S13]  /*10d0*/  ISETP.NE.AND.EX P0, PT, RZ, UR5, PT, P0 ;  /* 0x00000005ff007c0c */ /* 0x000fda000bf05300 */
[----:B------:R-:W-:Y:S05]  /*10e0*/  @!P0 BRA `(.L_x_14) ;  /* 0x00000000000c8947 */ /* 0x000fea0003800000 */
[----:B------:R-:W0:Y:S02]  /*10f0*/  LDC.64 R4, c[0x0][0x588] ;  /* 0x00016200ff047b82 */ /* 0x000e240000000a00 */
[----:B0-----:R1:W5:Y:S01]  /*1100*/  LDG.E R23, desc[UR38][R4.64] ;  /* 0x0000002604177981 */ /* 0x001362000c1e1900 */
[----:B------:R-:W-:Y:S05]  /*1110*/  BRA `(.L_x_13) ;  /* 0x0000000000087947 */ /* 0x000fea0003800000 */
.L_x_14:
[----:B------:R-:W-:Y:S02]  /*1120*/  ULDC UR4, c[0x0][0x580] ;  /* 0x0001600000047ab9 */ /* 0x000fe40000000800 */
[----:B------:R-:W-:-:S07]  /*1130*/  IMAD.U32 R23, RZ, RZ, UR4 ;  /* 0x00000004ff177e24 */ /* 0x000fce000f8e00ff */
.L_x_13:
[----:B------:R-:W-:Y:S02]  /*1140*/  ULDC.64 UR4, c[0x0][0x5a0] ;  /* 0x0001680000047ab9 */ /* 0x000fe40000000a00 */
[----:B------:R-:W-:-:S04]  /*1150*/  ISETP.NE.U32.AND P0, PT, RZ, UR4, PT ;  /* 0x00000004ff007c0c */ /* 0x000fc8000bf05070 */
[----:B------:R-:W-:-:S13]  /*1160*/  ISETP.NE.AND.EX P0, PT, RZ, UR5, PT, P0 ;  /* 0x00000005ff007c0c */ /* 0x000fda000bf05300 */
[----:B------:R-:W-:Y:S05]  /*1170*/  @!P0 BRA `(.L_x_15) ;  /* 0x00000000001c8947 */ /* 0x000fea0003800000 */
[----:B01----:R-:W0:Y:S02]  /*1180*/  LDC.64 R4, c[0x0][0x5a0] ;  /* 0x00016800ff047b82 */ /* 0x003e240000000a00 */
[----:B0-----:R-:W2:Y:S02]  /*1190*/  LDG.E.64 R4, desc[UR38][R4.64] ;  /* 0x0000002604047981 */ /* 0x001ea4000c1e1b00 */
[----:B--2---:R-:W-:-:S04]  /*11a0*/  ISETP.NE.U32.AND P0, PT, R4, RZ, PT ;  /* 0x000000ff0400720c */ /* 0x004fc80003f05070 */
[----:B------:R-:W-:-:S13]  /*11b0*/  ISETP.NE.AND.EX P0, PT, R5, RZ, PT, P0 ;  /* 0x000000ff0500720c */ /* 0x000fda0003f05300 */
[----:B------:R-:W-:Y:S05]  /*11c0*/  @!P0 BRA `(.L_x_15) ;  /* 0x0000000000088947 */ /* 0x000fea0003800000 */
[----:B------:R0:W5:Y:S01]  /*11d0*/  LD.E R66, desc[UR38][R4.64] ;  /* 0x0000002604427980 */ /* 0x000162000c101900 */
[----:B------:R-:W-:Y:S05]  /*11e0*/  BRA `(.L_x_16) ;  /* 0x0000000000247947 */ /* 0x000fea0003800000 */
.L_x_15:
[----:B------:R-:W-:Y:S02]  /*11f0*/  ULDC.64 UR4, c[0x0][0x590] ;  /* 0x0001640000047ab9 */ /* 0x000fe40000000a00 */
[----:B------:R-:W-:-:S04]  /*1200*/  ISETP.NE.U32.AND P0, PT, RZ, UR4, PT ;  /* 0x00000004ff007c0c */ /* 0x000fc8000bf05070 */
[----:B------:R-:W-:-:S13]  /*1210*/  ISETP.NE.AND.EX P0, PT, RZ, UR5, PT, P0 ;  /* 0x00000005ff007c0c */ /* 0x000fda000bf05300 */
[----:B------:R-:W-:Y:S05]  /*1220*/  @!P0 BRA `(.L_x_17) ;  /* 0x00000000000c8947 */ /* 0x000fea0003800000 */
[----:B------:R-:W2:Y:S02]  /*1230*/  LDC.64 R66, c[0x0][0x590] ;  /* 0x00016400ff427b82 */ /* 0x000ea40000000a00 */
[----:B--2---:R2:W5:Y:S01]  /*1240*/  LDG.E R66, desc[UR38][R66.64] ;  /* 0x0000002642427981 */ /* 0x004562000c1e1900 */
[----:B------:R-:W-:Y:S05]  /*1250*/  BRA `(.L_x_16) ;  /* 0x0000000000087947 */ /* 0x000fea0003800000 */
.L_x_17:
[----:B------:R-:W-:Y:S02]  /*1260*/  ULDC UR4, c[0x0][0x584] ;  /* 0x0001610000047ab9 */ /* 0x000fe40000000800 */
[----:B------:R-:W-:-:S07]  /*1270*/  IMAD.U32 R66, RZ, RZ, UR4 ;  /* 0x00000004ff427e24 */ /* 0x000fce000f8e00ff */
.L_x_16:
[----:B------:R-:W-:-:S13]  /*1280*/  LOP3.LUT P0, RZ, R3, 0xff, RZ, 0xc0, !PT ;  /* 0x000000ff03ff7812 */ /* 0x000fda000780c0ff */
[----:B------:R-:W-:Y:S05]  /*1290*/  @!P0 EXIT ;  /* 0x000000000000894d */ /* 0x000fea0003800000 */
[----:B01----:R-:W0:Y:S01]  /*12a0*/  LDC R5, c[0x0][0x658] ;  /* 0x00019600ff057b82 */ /* 0x003e220000000800 */
[----:B------:R-:W-:Y:S01]  /*12b0*/  ULDC.64 UR6, c[0x0][0x288] ;  /* 0x0000a20000067ab9 */ /* 0x000fe20000000a00 */
[----:B------:R-:W-:Y:S01]  /*12c0*/  SHF.R.U32.HI R3, RZ, 0x2, R68 ;  /* 0x00000002ff037819 */ /* 0x000fe20000011644 */
[----:B------:R-:W-:Y:S01]  /*12d0*/  UIADD3 UR4, UR7, 0x7f, URZ ;  /* 0x0000007f07047890 */ /* 0x000fe2000fffe03f */
[----:B------:R-:W-:Y:S01]  /*12e0*/  SHF.R.U32.HI R0, RZ, 0x1, R0 ;  /* 0x00000001ff007819 */ /* 0x000fe20000011600 */
[----:B------:R-:W-:Y:S01]  /*12f0*/  IMAD.U32 R6, RZ, RZ, UR6 ;  /* 0x00000006ff067e24 */ /* 0x000fe2000f8e00ff */
[----:B--2---:R-:W-:Y:S01]  /*1300*/  LOP3.LUT R67, R68, 0x3, RZ, 0xc0, !PT ;  /* 0x0000000344437812 */ /* 0x004fe200078ec0ff */
[----:B------:R-:W-:Y:S01]  /*1310*/  USHF.R.S32.HI UR5, URZ, 0x1f, UR4 ;  /* 0x0000001f3f057899 */ /* 0x000fe20008011404 */
[----:B------:R-:W-:Y:S01]  /*1320*/  LOP3.LUT R7, R7, 0x1, RZ, 0xc0, !PT ;  /* 0x0000000107077812 */ /* 0x000fe200078ec0ff */
[----:B------:R-:W-:Y:S01]  /*1330*/  IMAD.MOV.U32 R65, RZ, RZ, RZ ;  /* 0x000000ffff417224 */ /* 0x000fe200078e00ff */
[----:B------:R-:W-:Y:S01]  /*1340*/  LOP3.LUT R3, R3, 0x7, RZ, 0xc0, !PT ;  /* 0x0000000703037812 */ /* 0x000fe200078ec0ff */
[----:B------:R-:W-:Y:S01]  /*1350*/  ULEA.HI UR5, UR5, UR4, URZ, 0x7 ;  /* 0x0000000405057291 */ /* 0x000fe2000f8f383f */
[----:B------:R-:W-:Y:S01]  /*1360*/  LOP3.LUT R0, R0, 0x30, RZ, 0xc0, !PT ;  /* 0x0000003000007812 */ /* 0x000fe200078ec0ff */
[----:B------:R-:W-:Y:S01]  /*1370*/  IMAD R67, R67, -0x2, R6 ;  /* 0xfffffffe43437824 */ /* 0x000fe200078e0206 */
[----:B------:R-:W-:Y:S01]  /*1380*/  LOP3.LUT R69, R68, 0x80, RZ, 0xc0, !PT ;  /* 0x0000008044457812 */ /* 0x000fe200078ec0ff */
[C---:B------:R-:W-:Y:S01]  /*1390*/  IMAD.SHL.U32 R64, R7.reuse, 0x40, RZ ;  /* 0x0000004007407824 */ /* 0x040fe200078e00ff */
[----:B------:R-:W-:Y:S01]  /*13a0*/  USHF.R.S32.HI UR43, URZ, 0x7, UR5 ;  /* 0x000000073f2b7899 */ /* 0x000fe20008011405 */
[-CC-:B------:R-:W-:Y:S01]  /*13b0*/  IADD3 R4, RZ, -R0.reuse, -R3.reuse ;  /* 0x80000000ff047210 */ /* 0x180fe20007ffe803 */
[----:B------:R-:W-:Y:S01]  /*13c0*/  IMAD.MOV.U32 R6, RZ, RZ, -0x1 ;  /* 0xffffffffff067424 */ /* 0x000fe200078e00ff */
[----:B------:R-:W-:Y:S01]  /*13d0*/  ULDC UR4, c[0x0][0x284] ;  /* 0x0000a10000047ab9 */ /* 0x000fe20000000800 */
[----:B------:R-:W-:Y:S01]  /*13e0*/  UISETP.LT.AND UP0, UPT, UR43, 0x1, UPT ;  /* 0x000000012b00788c */ /* 0x000fe2000bf01270 */
[----:B------:R-:W-:Y:S01]  /*13f0*/  LOP3.LUT R64, R64, 0x40, R3, 0xe2, !PT ;  /* 0x0000004040407812 */ /* 0x000fe200078ee203 */
[----:B------:R-:W-:Y:S01]  /*1400*/  IMAD R4, R7, -0x40, R4 ;  /* 0xffffffc007047824 */ /* 0x000fe200078e0204 */
[----:B------:R-:W-:Y:S01]  /*1410*/  SHF.R.U32.HI R69, RZ, 0x7, R69 ;  /* 0x00000007ff457819 */ /* 0x000fe20000011645 */
[----:B------:R-:W-:Y:S01]  /*1420*/  USEL UR44, UR43, 0x1, UP0 ;  /* 0x000000012b2c7887 */ /* 0x000fe20008000000 */
[----:B0-----:R-:W-:Y:S01]  /*1430*/  SHF.L.U32 R5, R6, R5, RZ ;  /* 0x0000000506057219 */ /* 0x001fe200000006ff */
[----:B------:R-:W-:Y:S01]  /*1440*/  IMAD.SHL.U32 R68, R68, 0x2, RZ ;  /* 0x0000000244447824 */ /* 0x000fe200078e00ff */
[----:B------:R-:W-:Y:S01]  /*1450*/  LOP3.LUT R64, R64, R0, RZ, 0xfc, !PT ;  /* 0x0000000040407212 */ /* 0x000fe200078efcff */
[----:B------:R-:W-:Y:S01]  /*1460*/  VIADD R71, R4, UR4 ;  /* 0x0000000404477c36 */ /* 0x000fe20008000000 */
[----:B------:R-:W-:Y:S01]  /*1470*/  LOP3.LUT R70, RZ, R5, RZ, 0x33, !PT ;  /* 0x00000005ff467212 */ /* 0x000fe200078e33ff */
[----:B------:R-:W-:Y:S01]  /*1480*/  UIADD3 UR44, UR43, -UR44, URZ ;  /* 0x8000002c2b2c7290 */ /* 0x000fe2000fffe03f */
[----:B------:R-:W-:Y:S01]  /*1490*/  UMOV UR40, URZ ;  /* 0x0000003f00287c82 */ /* 0x000fe20008000000 */
[----:B------:R-:W-:-:S10]  /*14a0*/  UMOV UR41, URZ ;  /* 0x0000003f00297c82 */ /* 0x000fd40008000000 */
.L_x_119:
[----:B0-----:R-:W0:Y:S01]  /*14b0*/  SHFL.IDX PT, R0, R69, RZ, 0x1f ;  /* 0x00001fff45007589 */ /* 0x001e2200000e0000 */
[----:B-1----:R-:W1:Y:S01]  /*14c0*/  S2UR UR7, SR_CgaCtaId ;  /* 0x00000000000779c3 */ /* 0x002e620000008800 */
[----:B------:R-:W-:Y:S01]  /*14d0*/  UMOV UR6, 0x400 ;  /* 0x0000040000067882 */ /* 0x000fe20000000000 */
[----:B0-----:R-:W-:Y:S01]  /*14e0*/  R2UR UR4, R0 ;  /* 0x00000000000472ca */ /* 0x001fe200000e0000 */
[----:B-1----:R-:W-:-:S12]  /*14f0*/  ULEA UR6, UR7, UR6, 0x18 ;  /* 0x0000000607067291 */ /* 0x002fd8000f8ec03f */
[----:B------:R-:W-:-:S04]  /*1500*/  ULEA.HI UR5, UR4, UR4, URZ, 0x1 ;  /* 0x0000000404057291 */ /* 0x000fc8000f8f083f */
[----:B------:R-:W-:-:S04]  /*1510*/  ULOP3.LUT UR5, UR5, 0x7fffe, URZ, 0xc0, !UPT ;  /* 0x0007fffe05057892 */ /* 0x000fc8000f8ec03f */
[----:B------:R-:W-:-:S03]  /*1520*/  UIADD3 UR5, UR4, -UR5, URZ ;  /* 0x8000000504057290 */ /* 0x000fc6000fffe03f */
[----:B------:R-:W-:Y:S01]  /*1530*/  ULDC UR4, c[0x0][0x28c] ;  /* 0x0000a30000047ab9 */ /* 0x000fe20000000800 */
[----:B------:R-:W-:Y:S01]  /*1540*/  ULEA UR5, UR5, UR6, 0xd ;  /* 0x0000000605057291 */ /* 0x000fe2000f8e683f */
[----:B------:R-:W-:-:S03]  /*1550*/  ISETP.LT.AND P0, PT, RZ, UR4, PT ;  /* 0x00000004ff007c0c */ /* 0x000fc6000bf01270 */
[----:B------:R-:W-:-:S04]  /*1560*/  UIADD3 UR5, UR5, 0x180, URZ ;  /* 0x0000018005057890 */ /* 0x000fc8000fffe03f */
[----:B------:R-:W-:-:S04]  /*1570*/  USHF.R.U32.HI UR5, URZ, 0x4, UR5 ;  /* 0x000000043f057899 */ /* 0x000fc80008011605 */
[----:B------:R-:W-:-:S04]  /*1580*/  ULOP3.LUT UR5, UR5, 0x3fff, URZ, 0xc0, !UPT ;  /* 0x00003fff05057892 */ /* 0x000fc8000f8ec03f */
[----:B------:R-:W-:Y:S01]  /*1590*/  ULOP3.LUT UR45, UR5, 0x10000, URZ, 0xfc, !UPT ;  /* 0x00010000052d7892 */ /* 0x000fe2000f8efc3f */
[----:B---3--:R-:W-:Y:S11]  /*15a0*/  @P0 BRA `(.L_x_18) ;  /* 0x0000000000400947 */ /* 0x008ff60003800000 */
[----:B------:R-:W-:Y:S01]  /*15b0*/  MOV R0, 0x0 ;  /* 0x0000000000007802 */ /* 0x000fe20000000f00 */
[----:B------:R-:W-:Y:S01]  /*15c0*/  ULDC.64 UR4, c[0x4][0x68] ;  /* 0x01001a0000047ab9 */ /* 0x000fe20000000a00 */
[----:B------:R-:W-:Y:S01]  /*15d0*/  ULDC.64 UR6, c[0x4][0x8] ;  /* 0x0100020000067ab9 */ /* 0x000fe20000000a00 */
[----:B------:R-:W-:Y:S01]  /*15e0*/  IMAD.U32 R4, RZ, RZ, UR4 ;  /* 0x00000004ff047e24 */ /* 0x000fe2000f8e00ff */
[----:B------:R0:W1:Y:S01]  /*15f0*/  LDC.64 R14, c[0x4][R0] ;  /* 0x01000000000e7b82 */ /* 0x0000620000000a00 */
[----:B------:R-:W-:Y:S01]  /*1600*/  IMAD.U32 R5, RZ, RZ, UR5 ;  /* 0x00000005ff057e24 */ /* 0x000fe2000f8e00ff */
[----:B------:R-:W-:Y:S01]  /*1610*/  ULDC.64 UR4, c[0x4][0x70] ;  /* 0x01001c0000047ab9 */ /* 0x000fe20000000a00 */
[----:B------:R-:W-:Y:S02]  /*1620*/  IMAD.U32 R10, RZ, RZ, UR6 ;  /* 0x00000006ff0a7e24 */ /* 0x000fe4000f8e00ff */
[----:B------:R-:W-:Y:S02]  /*1630*/  IMAD.U32 R6, RZ, RZ, UR4 ;  /* 0x00000004ff067e24 */ /* 0x000fe4000f8e00ff */
[----:B------:R-:W-:-:S02]  /*1640*/  IMAD.U32 R7, RZ, RZ, UR5 ;  /* 0x00000005ff077e24 */ /* 0x000fc4000f8e00ff */
[----:B------:R-:W-:Y:S02]  /*1650*/  IMAD.U32 R11, RZ, RZ, UR7 ;  /* 0x00000007ff0b7e24 */ /* 0x000fe4000f8e00ff */
[----:B------:R-:W-:Y:S02]  /*1660*/  IMAD.MOV.U32 R8, RZ, RZ, 0x1e1 ;  /* 0x000001e1ff087424 */ /* 0x000fe400078e00ff */
[----:B------:R-:W-:Y:S02]  /*1670*/  IMAD.MOV.U32 R12, RZ, RZ, 0x1 ;  /* 0x00000001ff0c7424 */ /* 0x000fe400078e00ff */
[----:B0-----:R-:W-:-:S07]  /*1680*/  IMAD.MOV.U32 R13, RZ, RZ, RZ ;  /* 0x000000ffff0d7224 */ /* 0x001fce00078e00ff */
[----:B------:R-:W-:-:S07]  /*1690*/  LEPC R20, `(.L_x_18) ;  /* 0x000000001014794e */ /* 0x000fce0000000000 */
[----:B-1---5:R-:W-:Y:S05]  /*16a0*/  CALL.ABS.NOINC R14 ;  /* 0x000000000e007343 */ /* 0x022fea0003c00000 */
.L_x_18:
[----:B------:R-:W-:-:S04]  /*16b0*/  LOP3.LUT R0, R18, 0x1, RZ, 0xfc, !PT ;  /* 0x0000000112007812 */ /* 0x000fc800078efcff */
[----:B------:R-:W-:-:S13]  /*16c0*/  ISETP.NE.AND P0, PT, R0, 0x3, PT ;  /* 0x000000030000780c */ /* 0x000fda0003f05270 */
[----:B------:R-:W-:Y:S05]  /*16d0*/  @!P0 BRA `(.L_x_19) ;  /* 0x0000000000048947 */ /* 0x000fea0003800000 */
[----:B------:R-:W-:Y:S01]  /*16e0*/  BPT.TRAP 0x1 ;  /* 0x000000040000795c */ /* 0x000fe20000300000 */
.L_x_19:
[----:B------:R-:W0:Y:S01]  /*16f0*/  S2UR UR5, SR_CgaCtaId ;  /* 0x00000000000579c3 */ /* 0x000e220000008800 */
[----:B------:R-:W-:Y:S01]  /*1700*/  UMOV UR4, 0x400 ;  /* 0x0000040000047882 */ /* 0x000fe20000000000 */
[----:B------:R-:W-:Y:S02]  /*1710*/  IMAD.U32 R0, RZ, RZ, UR40 ;  /* 0x00000028ff007e24 */ /* 0x000fe4000f8e00ff */
[----:B------:R-:W-:-:S03]  /*1720*/  IMAD.U32 R3, RZ, RZ, UR41 ;  /* 0x00000029ff037e24 */ /* 0x000fc6000f8e00ff */
[----:B------:R-:W-:Y:S01]  /*1730*/  SHF.L.U32 R0, R0, 0x1f, RZ ;  /* 0x0000001f00007819 */ /* 0x000fe200000006ff */
[----:B0-----:R-:W-:-:S06]  /*1740*/  ULEA UR4, UR5, UR4, 0x18 ;  /* 0x0000000405047291 */ /* 0x001fcc000f8ec03f */
[----:B------:R-:W-:-:S04]  /*1750*/  IMAD.U32 R6, RZ, RZ, UR4 ;  /* 0x00000004ff067e24 */ /* 0x000fc8000f8e00ff */
[----:B------:R-:W-:-:S04]  /*1760*/  IMAD R3, R3, 0x8, R6 ;  /* 0x0000000803037824 */ /* 0x000fc800078e0206 */
[----:B------:R0:W1:Y:S01]  /*1770*/  SYNCS.PHASECHK.TRANS64.TRYWAIT P1, [R3+URZ], R0 ;  /* 0x00000000030075a7 */ /* 0x000062000802017f */
[----:B------:R-:W-:Y:S05]  /*1780*/  @!P0 BRA `(.L_x_20) ;  /* 0x0000000000048947 */ /* 0x000fea0003800000 */
[----:B------:R-:W-:Y:S01]  /*1790*/  BPT.TRAP 0x1 ;  /* 0x000000040000795c */ /* 0x000fe20000300000 */
.L_x_20:
[----:B------:R-:W-:-:S05]  /*17a0*/  IMAD.U32 R4, RZ, RZ, UR44 ;  /* 0x0000002cff047e24 */ /* 0x000fca000f8e00ff */
[----:B------:R-:W-:Y:S01]  /*17b0*/  ISETP.GE.AND P2, PT, R4, 0x1, PT ;  /* 0x000000010400780c */ /* 0x000fe20003f46270 */
[----:B-1----:R-:W-:-:S12]  /*17c0*/  @P1 BRA `(.L_x_21) ;  /* 0x0000000000081947 */ /* 0x002fd80003800000 */
[----:B------:R-:W1:Y:S02]  /*17d0*/  SYNCS.PHASECHK.TRANS64.TRYWAIT P1, [R3+URZ], R0 ;  /* 0x00000000030075a7 */ /* 0x000e64000802017f */
[----:B-1----:R-:W-:Y:S05]  /*17e0*/  @!P1 BRA `(.L_x_22) ;  /* 0x0000005400d09947 */ /* 0x002fea0003800000 */
.L_x_21:
[----:B------:R-:W-:Y:S05]  /*17f0*/  WARPSYNC.ALL ;  /* 0x0000000000007948 */ /* 0x000fea0003800000 */
[----:B------:R-:W-:Y:S01]  /*1800*/  R2UR UR4, R6 ;  /* 0x00000000060472ca */ /* 0x000fe200000e0000 */
[----:B------:R-:W-:Y:S01]  /*1810*/  ULEA UR8, UR41, UR45, 0xa ;  /* 0x0000002d29087291 */ /* 0x000fe2000f8e503f */
[----:B------:R-:W-:Y:S01]  /*1820*/  WARPGROUP.ARRIVE ;  /* 0x00000000000079c5 */ /* 0x000fe20000000000 */
[----:B------:R-:W-:Y:S01]  /*1830*/  UMOV UR9, 0x40000040 ;  /* 0x4000004000097882 */ /* 0x000fe20000000000 */
[----:B------:R-:W-:Y:S01]  /*1840*/  UMOV UR11, 0x40000040 ;  /* 0x40000040000b7882 */ /* 0x000fe20000000000 */
[----:B------:R-:W-:Y:S01]  /*1850*/  UMOV UR17, UR9 ;  /* 0x0000000900117c82 */ /* 0x000fe20008000000 */
[----:B------:R-:W-:Y:S01]  /*1860*/  UMOV UR19, 0x40000040 ;  /* 0x4000004000137882 */ /* 0x000fe20000000000 */
[----:B------:R-:W-:Y:S01]  /*1870*/  UMOV UR13, UR9 ;  /* 0x00000009000d7c82 */ /* 0x000fe20008000000 */
[----:B------:R-:W-:Y:S01]  /*1880*/  UMOV UR16, UR8 ;  /* 0x0000000800107c82 */ /* 0x000fe20008000000 */
[----:B------:R-:W-:Y:S01]  /*1890*/  UMOV UR12, UR8 ;  /* 0x00000008000c7c82 */ /* 0x000fe20008000000 */
[----:B------:R-:W-:-:S03]  /*18a0*/  UMOV UR15, 0x40000040 ;  /* 0x40000040000f7882 */ /* 0x000fc60000000000 */
[----:B------:R-:W-:-:S04]  /*18b0*/  UIADD3 UR4, UR4, 0x20180, URZ ;  /* 0x0002018004047890 */ /* 0x000fc8000fffe03f */
[----:B------:R-:W-:-:S04]  /*18c0*/  USHF.R.U32.HI UR4, URZ, 0x4, UR4 ;  /* 0x000000043f047899 */ /* 0x000fc80008011604 */
[----:B------:R-:W-:-:S04]  /*18d0*/  ULOP3.LUT UR4, UR4, 0x3fff, URZ, 0xc0, !UPT ;  /* 0x00003fff04047892 */ /* 0x000fc8000f8ec03f */
[----:B------:R-:W-:-:S04]  /*18e0*/  ULOP3.LUT UR4, UR4, 0x10000, URZ, 0xfc, !UPT ;  /* 0x0001000004047892 */ /* 0x000fc8000f8efc3f */
[----:B------:R-:W-:-:S04]  /*18f0*/  UIMAD UR6, UR41, 0x280, UR4 ;  /* 0x00000280290678a4 */ /* 0x000fc8000f8e0204 */
[----:B------:R-:W-:Y:S02]  /*1900*/  UIADD3 UR18, UR6, 0x80, URZ ;  /* 0x0000008006127890 */ /* 0x000fe4000fffe03f */
[----:B------:R-:W-:Y:S02]  /*1910*/  UIADD3 UR14, UR6, 0x100, URZ ;  /* 0x00000100060e7890 */ /* 0x000fe4000fffe03f */
[----:B------:R-:W-:Y:S01]  /*1920*/  UMOV UR10, UR6 ;  /* 0x00000006000a7c82 */ /* 0x000fe20008000000 */
[----:B------:R-:W-:Y:S01]  /*1930*/  UIADD3 UR5, UR6, 0x180, URZ ;  /* 0x0000018006057890 */ /* 0x000fe2000fffe03f */
[----:B------:R-:W-:Y:S01]  /*1940*/  IGMMA.64x16x32.S8.S8 R56, gdesc[UR8], RZ, !UPT, gsb0 ;  /* 0x00600000083879f1 */ /* 0x000fe2000c0410ff */
[----:B------:R-:W-:Y:S02]  /*1950*/  UIADD3 UR7, UR6, 0x200, URZ ;  /* 0x0000020006077890 */ /* 0x000fe4000fffe03f */
[----:B------:R-:W-:Y:S01]  /*1960*/  UIADD3 UR10, UR6, 0x6, URZ ;  /* 0x00000006060a7890 */ /* 0x000fe2000fffe03f */
[----:B------:R-:W-:Y:S01]  /*1970*/  UMOV UR11, 0x40000040 ;  /* 0x40000040000b7882 */ /* 0x000fe20000000000 */
[----:B------:R-:W-:-:S02]  /*1980*/  WARPGROUP.DEPBAR.LE gsb0, 0x0 ;  /* 0x00008000000079c5 */ /* 0x000fc40000010000 */
[----:B------:R-:W-:-:S06]  /*1990*/  WARPGROUP.ARRIVE ;  /* 0x00000000000079c5 */ /* 0x000fcc0000000000 */
[----:B------:R-:W-:Y:S01]  /*19a0*/  IGMMA.64x16x32.S8.S8 R48, gdesc[UR16], RZ, !UPT, gsb0 ;  /* 0x00600000103079f1 */ /* 0x000fe2000c0410ff */
[----:B------:R-:W-:Y:S01]  /*19b0*/  UIADD3 UR18, UR6, 0x82, URZ ;  /* 0x0000008206127890 */ /* 0x000fe2000fffe03f */
[----:B------:R-:W-:Y:S01]  /*19c0*/  UMOV UR19, 0x40000040 ;  /* 0x4000004000137882 */ /* 0x000fe20000000000 */
[----:B------:R-:W-:Y:S02]  /*19d0*/  WARPGROUP.DEPBAR.LE gsb0, 0x0 ;  /* 0x00008000000079c5 */ /* 0x000fe40000010000 */
[----:B------:R-:W-:-:S06]  /*19e0*/  WARPGROUP.ARRIVE ;  /* 0x00000000000079c5 */ /* 0x000fcc0000000000 */
[----:B------:R-:W-:Y:S01]  /*19f0*/  IGMMA.64x16x32.S8.S8 R40, gdesc[UR12], RZ, !UPT, gsb0 ;  /* 0x006000000c2879f1 */ /* 0x000fe2000c0410ff */
[----:B------:R-:W-:Y:S01]  /*1a00*/  UMOV UR12, UR8 ;  /* 0x00000008000c7c82 */ /* 0x000fe20008000000 */
[----:B------:R-:W-:Y:S01]  /*1a10*/  UMOV UR13, UR9 ;  /* 0x00000009000d7c82 */ /* 0x000fe20008000000 */
[----:B------:R-:W-:Y:S01]  /*1a20*/  UMOV UR14, UR5 ;  /* 0x00000005000e7c82 */ /* 0x000fe20008000000 */
[----:B------:R-:W-:Y:S01]  /*1a30*/  UMOV UR15, 0x40000040 ;  /* 0x40000040000f7882 */ /* 0x000fe20000000000 */
[----:B------:R-:W-:Y:S01]  /*1a40*/  UIADD3 UR5, UR6, 0x102, URZ ;  /* 0x0000010206057890 */ /* 0x000fe2000fffe03f */
[----:B------:R-:W-:Y:S02]  /*1a50*/  WARPGROUP.DEPBAR.LE gsb0, 0x0 ;  /* 0x00008000000079c5 */ /* 0x000fe40000010000 */
[----:B------:R-:W-:-:S06]  /*1a60*/  WARPGROUP.ARRIVE ;  /* 0x00000000000079c5 */ /* 0x000fcc0000000000 */
[----:B------:R-:W-:Y:S01]  /*1a70*/  IGMMA.64x16x32.S8.S8 R32, gdesc[UR12], RZ, !UPT, gsb0 ;  /* 0x006000000c2079f1 */ /* 0x000fe2000c0410ff */
[----:B------:R-:W-:Y:S01]  /*1a80*/  UMOV UR12, UR8 ;  /* 0x00000008000c7c82 */ /* 0x000fe20008000000 */
[----:B------:R-:W-:Y:S01]  /*1a90*/  UMOV UR13, UR9 ;  /* 0x00000009000d7c82 */ /* 0x000fe20008000000 */
[----:B------:R-:W-:Y:S01]  /*1aa0*/  UMOV UR14, UR7 ;  /* 0x00000007000e7c82 */ /* 0x000fe20008000000 */
[----:B------:R-:W-:Y:S01]  /*1ab0*/  UMOV UR15, 0x40000040 ;  /* 0x40000040000f7882 */ /* 0x000fe20000000000 */
[----:B------:R-:W-:Y:S02]  /*1ac0*/  UIADD3 UR7, UR6, 0x182, URZ ;  /* 0x0000018206077890 */ /* 0x000fe4000fffe03f */
[----:B------:R-:W-:Y:S01]  /*1ad0*/  UIADD3 UR9, UR6, 0x202, URZ ;  /* 0x0000020206097890 */ /* 0x000fe2000fffe03f */
[----:B------:R-:W-:Y:S02]  /*1ae0*/  WARPGROUP.DEPBAR.LE gsb0, 0x0 ;  /* 0x00008000000079c5 */ /* 0x000fe40000010000 */
[----:B------:R-:W-:-:S06]  /*1af0*/  WARPGROUP.ARRIVE ;  /* 0x00000000000079c5 */ /* 0x000fcc0000000000 */
[----:B------:R-:W-:Y:S01]  /*1b00*/  IGMMA.64x16x32.S8.S8 R24, gdesc[UR12], RZ, !UPT, gsb0 ;  /* 0x006000000c1879f1 */ /* 0x000fe2000c0410ff */
[----:B------:R-:W-:Y:S02]  /*1b10*/  UIADD3 UR12, UR8, 0x2, URZ ;  /* 0x00000002080c7890 */ /* 0x000fe4000fffe03f */
[----:B------:R-:W-:Y:S01]  /*1b20*/  UIADD3 UR14, UR6, 0x2, URZ ;  /* 0x00000002060e7890 */ /* 0x000fe2000fffe03f */
[----:B------:R-:W-:Y:S01]  /*1b30*/  UMOV UR13, 0x40000040 ;  /* 0x40000040000d7882 */ /* 0x000fe20000000000 */
[----:B------:R-:W-:Y:S01]  /*1b40*/  UMOV UR15, 0x40000040 ;  /* 0x40000040000f7882 */ /* 0x000fe20000000000 */
[----:B------:R-:W-:Y:S02]  /*1b50*/  UMOV UR17, UR13 ;  /* 0x0000000d00117c82 */ /* 0x000fe40008000000 */
[----:B------:R-:W-:Y:S01]  /*1b60*/  UMOV UR16, UR12 ;  /* 0x0000000c00107c82 */ /* 0x000fe20008000000 */
[----:B------:R-:W-:Y:S02]  /*1b70*/  WARPGROUP.DEPBAR.LE gsb0, 0x0 ;  /* 0x00008000000079c5 */ /* 0x000fe40000010000 */
[----:B------:R-:W-:-:S06]  /*1b80*/  WARPGROUP.ARRIVE ;  /* 0x00000000000079c5 */ /* 0x000fcc0000000000 */
[----:B------:R-:W-:Y:S01]  /*1b90*/  IGMMA.64x16x32.S8.S8 R56, gdesc[UR12], R56, gsb0 ;  /* 0x006000000c3879f1 */ /* 0x000fe20008041038 */
[----:B------:R-:W-:Y:S01]  /*1ba0*/  UMOV UR14, UR5 ;  /* 0x00000005000e7c82 */ /* 0x000fe20008000000 */
[----:B------:R-:W-:Y:S01]  /*1bb0*/  UMOV UR15, 0x40000040 ;  /* 0x40000040000f7882 */ /* 0x000fe20000000000 */
[----:B------:R-:W-:Y:S01]  /*1bc0*/  UIADD3 UR5, UR6, 0x104, URZ ;  /* 0x0000010406057890 */ /* 0x000fe2000fffe03f */
[----:B------:R-:W-:Y:S02]  /*1bd0*/  WARPGROUP.DEPBAR.LE gsb0, 0x0 ;  /* 0x00008000000079c5 */ /* 0x000fe40000010000 */
[----:B------:R-:W-:-:S06]  /*1be0*/  WARPGROUP.ARRIVE ;  /* 0x00000000000079c5 */ /* 0x000fcc0000000000 */
[----:B------:R-:W-:Y:S01]  /*1bf0*/  IGMMA.64x16x32.S8.S8 R48, gdesc[UR16], R48, gsb0 ;  /* 0x00600000103079f1 */ /* 0x000fe20008041030 */
[----:B------:R-:W-:Y:S01]  /*1c00*/  UIADD3 UR18, UR6, 0x84, URZ ;  /* 0x0000008406127890 */ /* 0x000fe2000fffe03f */
[----:B------:R-:W-:Y:S01]  /*1c10*/  UMOV UR19, 0x40000040 ;  /* 0x4000004000137882 */ /* 0x000fe20000000000 */
        /* <DEDUP_REMOVED lines=15> */
[----:B------:R-:W-:Y:S02]  /*1d10*/  UIADD3 UR12, UR8, 0x4, URZ ;  /* 0x00000004080c7890 */ /* 0x000fe4000fffe03f */
[----:B------:R-:W-:Y:S01]  /*1d20*/  UIADD3 UR14, UR6, 0x4, URZ ;  /* 0x00000004060e7890 */ /* 0x000fe2000fffe03f */
[----:B------:R-:W-:Y:S01]  /*1d30*/  UMOV UR13, 0x40000040 ;  /* 0x40000040000d7882 */ /* 0x000fe20000000000 */
[----:B------:R-:W-:Y:S01]  /*1d40*/  UMOV UR15, 0x40000040 ;  /* 0x40000040000f7882 */ /* 0x000fe20000000000 */
[----:B------:R-:W-:Y:S02]  /*1d50*/  UMOV UR17, UR13 ;  /* 0x0000000d00117c82 */ /* 0x000fe40008000000 */
[----:B------:R-:W-:Y:S01]  /*1d60*/  UMOV UR16, UR12 ;  /* 0x0000000c00107c82 */ /* 0x000fe20008000000 */
[----:B------:R-:W-:Y:S01]  /*1d70*/  UIADD3 UR8, UR8, 0x6, URZ ;  /* 0x0000000608087890 */ /* 0x000fe2000fffe03f */
[----:B------:R-:W-:-:S02]  /*1d80*/  WARPGROUP.DEPBAR.LE gsb0, 0x0 ;  /* 0x00008000000079c5 */ /* 0x000fc40000010000 */
[----:B------:R-:W-:-:S06]  /*1d90*/  WARPGROUP.ARRIVE ;  /* 0x00000000000079c5 */ /* 0x000fcc0000000000 */
[----:B------:R-:W-:Y:S01]  /*1da0*/  IGMMA.64x16x32.S8.S8 R56, gdesc[UR12], R56, gsb0 ;  /* 0x006000000c3879f1 */ /* 0x000fe20008041038 */
[----:B------:R-:W-:Y:S01]  /*1db0*/  UMOV UR14, UR5 ;  /* 0x00000005000e7c82 */ /* 0x000fe20008000000 */
[----:B------:R-:W-:Y:S01]  /*1dc0*/  UMOV UR15, 0x40000040 ;  /* 0x40000040000f7882 */ /* 0x000fe20000000000 */
[----:B------:R-:W-:Y:S01]  /*1dd0*/  UIADD3 UR5, UR6, 0x106, URZ ;  /* 0x0000010606057890 */ /* 0x000fe2000fffe03f */
[----:B------:R-:W-:Y:S02]  /*1de0*/  WARPGROUP.DEPBAR.LE gsb0, 0x0 ;  /* 0x00008000000079c5 */ /* 0x000fe40000010000 */
[----:B------:R-:W-:-:S06]  /*1df0*/  WARPGROUP.ARRIVE ;  /* 0x00000000000079c5 */ /* 0x000fcc0000000000 */
[----:B------:R-:W-:Y:S03]  /*1e00*/  IGMMA.64x16x32.S8.S8 R48, gdesc[UR16], R48, gsb0 ;  /* 0x00600000103079f1 */ /* 0x000fe60008041030 */
        /* <DEDUP_REMOVED lines=11> */
[----:B------:R-:W-:Y:S01]  /*1ec0*/  UMOV UR9, 0x40000040 ;  /* 0x4000004000097882 */ /* 0x000fe20000000000 */
[----:B------:R-:W-:Y:S02]  /*1ed0*/  WARPGROUP.DEPBAR.LE gsb0, 0x0 ;  /* 0x00008000000079c5 */ /* 0x000fe40000010000 */
[----:B------:R-:W-:-:S06]  /*1ee0*/  WARPGROUP.ARRIVE ;  /* 0x00000000000079c5 */ /* 0x000fcc0000000000 */
[----:B------:R-:W-:Y:S01]  /*1ef0*/  IGMMA.64x16x32.S8.S8 R24, gdesc[UR12], R24, gsb0 ;  /* 0x006000000c1879f1 */ /* 0x000fe20008041018 */
[----:B------:R-:W-:Y:S01]  /*1f00*/  UIADD3 UR14, UR6, 0x86, URZ ;  /* 0x00000086060e7890 */ /* 0x000fe2000fffe03f */
[----:B------:R-:W-:Y:S01]  /*1f10*/  UMOV UR12, UR8 ;  /* 0x00000008000c7c82 */ /* 0x000fe20008000000 */
        /* <DEDUP_REMOVED lines=25> */
[----:B------:R-:W-:Y:S05]  /*20b0*/  @!P2 BRA `(.L_x_23) ;  /* 0x0000000800c0a947 */ /* 0x000fea0003800000 */
[----:B------:R-:W-:Y:S01]  /*20c0*/  UIADD3 UR5, UR41, 0x1, URZ ;  /* 0x0000000129057890 */ /* 0x000fe2000fffe03f */
[----:B01----:R-:W-:Y:S02]  /*20d0*/  IMAD.U32 R0, RZ, RZ, UR44 ;  /* 0x0000002cff007e24 */ /* 0x003fe4000f8e00ff */
[----:B------:R-:W-:Y:S01]  /*20e0*/  IMAD.U32 R3, RZ, RZ, UR41 ;  /* 0x00000029ff037e24 */ /* 0x000fe2000f8e00ff */
[----:B------:R-:W-:-:S04]  /*20f0*/  UISETP.NE.AND UP0, UPT, UR5, 0x8, UPT ;  /* 0x000000080500788c */ /* 0x000fc8000bf05270 */
[----:B------:R-:W-:Y:S02]  /*2100*/  USEL UR6, URZ, 0x1, UP0 ;  /* 0x000000013f067887 */ /* 0x000fe40008000000 */
[----:B------:R-:W-:Y:S02]  /*2110*/  USEL UR5, UR5, URZ, UP0 ;  /* 0x0000003f05057287 */ /* 0x000fe40008000000 */
[----:B------:R-:W-:-:S06]  /*2120*/  ULOP3.LUT UR6, UR40, UR6, URZ, 0x3c, !UPT ;  /* 0x0000000628067292 */ /* 0x000fcc000f8e3c3f */
[----:B------:R-:W-:-:S07]  /*2130*/  IMAD.U32 R7, RZ, RZ, UR6 ;  /* 0x00000006ff077e24 */ /* 0x000fce000f8e00ff */
.L_x_30:
[----:B------:R-:W-:Y:S05]  /*2140*/  @!P0 BRA `(.L_x_24) ;  /* 0x0000000000048947 */ /* 0x000fea0003800000 */
[----:B------:R-:W-:Y:S01]  /*2150*/  BPT.TRAP 0x1 ;  /* 0x000000040000795c */ /* 0x000fe20000300000 */
.L_x_24:
[----:B------:R-:W0:Y:S01]  /*2160*/  S2UR UR7, SR_CgaCtaId ;  /* 0x00000000000779c3 */ /* 0x000e220000008800 */
[----:B------:R-:W-:Y:S01]  /*2170*/  UMOV UR6, 0x400 ;  /* 0x0000040000067882 */ /* 0x000fe20000000000 */
[----:B------:R-:W-:Y:S01]  /*2180*/  IMAD.U32 R5, RZ, RZ, UR5 ;  /* 0x00000005ff057e24 */ /* 0x000fe2000f8e00ff */
[----:B------:R-:W-:Y:S01]  /*2190*/  SHF.L.U32 R4, R7, 0x1f, RZ ;  /* 0x0000001f07047819 */ /* 0x000fe200000006ff */
[----:B0-----:R-:W-:-:S06]  /*21a0*/  ULEA UR6, UR7, UR6, 0x18 ;  /* 0x0000000607067291 */ /* 0x001fcc000f8ec03f */
[----:B------:R-:W-:-:S04]  /*21b0*/  IMAD.U32 R6, RZ, RZ, UR6 ;  /* 0x00000006ff067e24 */ /* 0x000fc8000f8e00ff */
[----:B------:R-:W-:-:S04]  /*21c0*/  IMAD R5, R5, 0x8, R6 ;  /* 0x0000000805057824 */ /* 0x000fc800078e0206 */
[----:B------:R0:W1:Y:S01]  /*21d0*/  SYNCS.PHASECHK.TRANS64.TRYWAIT P1, [R5+URZ], R4 ;  /* 0x00000004050075a7 */ /* 0x000062000802017f */
[----:B------:R-:W-:Y:S05]  /*21e0*/  @!P0 BRA `(.L_x_25) ;  /* 0x0000000000048947 */ /* 0x000fea0003800000 */
[----:B------:R-:W-:Y:S01]  /*21f0*/  BPT.TRAP 0x1 ;  /* 0x000000040000795c */ /* 0x000fe20000300000 */
.L_x_25:
[----:B-1----:R-:W-:Y:S05]  /*2200*/  @P1 BRA `(.L_x_26) ;  /* 0x0000000000081947 */ /* 0x002fea0003800000 */
[----:B------:R-:W1:Y:S02]  /*2210*/  SYNCS.PHASECHK.TRANS64.TRYWAIT P1, [R5+URZ], R4 ;  /* 0x00000004050075a7 */ /* 0x000e64000802017f */
[----:B-1----:R-:W-:Y:S05]  /*2220*/  @!P1 BRA `(.L_x_27) ;  /* 0x0000004c00549947 */ /* 0x002fea0003800000 */
.L_x_26:
[----:B------:R-:W-:Y:S01]  /*2230*/  ULEA UR8, UR5, UR45, 0xa ;  /* 0x0000002d05087291 */ /* 0x000fe2000f8e503f */
[----:B------:R-:W-:Y:S01]  /*2240*/  WARPGROUP.ARRIVE ;  /* 0x00000000000079c5 */ /* 0x000fe20000000000 */
[----:B------:R-:W-:Y:S01]  /*2250*/  UIMAD UR6, UR5, 0x280, UR4 ;  /* 0x00000280050678a4 */ /* 0x000fe2000f8e0204 */
[----:B------:R-:W-:Y:S01]  /*2260*/  UMOV UR9, 0x40000040 ;  /* 0x4000004000097882 */ /* 0x000fe20000000000 */
[----:B------:R-:W-:Y:S02]  /*2270*/  UMOV UR11, 0x40000040 ;  /* 0x40000040000b7882 */ /* 0x000fe40000000000 */
[----:B------:R-:W-:Y:S01]  /*2280*/  UIADD3 UR14, UR6, 0x80, URZ ;  /* 0x00000080060e7890 */ /* 0x000fe2000fffe03f */
[----:B------:R-:W-:Y:S02]  /*2290*/  UMOV UR12, UR8 ;  /* 0x00000008000c7c82 */ /* 0x000fe40008000000 */
[----:B------:R-:W-:Y:S01]  /*22a0*/  UMOV UR10, UR6 ;  /* 0x00000006000a7c82 */ /* 0x000fe20008000000 */
[----:B------:R-:W-:Y:S01]  /*22b0*/  UMOV UR13, UR9 ;  /* 0x00000009000d7c82 */ /* 0x000fe20008000000 */
[----:B------:R-:W-:Y:S01]  /*22c0*/  IGMMA.64x16x32.S8.S8 R56, gdesc[UR8], R56, gsb0 ;  /* 0x00600000083879f1 */ /* 0x000fe20008041038 */
[----:B------:R-:W-:Y:S01]  /*22d0*/  UMOV UR15, 0x40000040 ;  /* 0x40000040000f7882 */ /* 0x000fe20000000000 */
[----:B------:R-:W-:-:S02]  /*22e0*/  UIADD3 UR7, UR6, 0x100, URZ ;  /* 0x0000010006077890 */ /* 0x000fc4000fffe03f */
[----:B------:R-:W-:Y:S02]  /*22f0*/  UIADD3 UR10, UR6, 0x180, URZ ;  /* 0x00000180060a7890 */ /* 0x000fe4000fffe03f */
[----:B------:R-:W-:Y:S01]  /*2300*/  UIADD3 UR11, UR6, 0x200, URZ ;  /* 0x00000200060b7890 */ /* 0x000fe2000fffe03f */
[----:B------:R-:W-:Y:S02]  /*2310*/  WARPGROUP.DEPBAR.LE gsb0, 0x0 ;  /* 0x00008000000079c5 */ /* 0x000fe40000010000 */
[----:B------:R-:W-:-:S06]  /*2320*/  WARPGROUP.ARRIVE ;  /* 0x00000000000079c5 */ /* 0x000fcc0000000000 */
[----:B------:R-:W-:Y:S01]  /*2330*/  IGMMA.64x16x32.S8.S8 R48, gdesc[UR12], R48, gsb0 ;  /* 0x006000000c3079f1 */ /* 0x000fe20008041030 */
[----:B------:R-:W-:Y:S01]  /*2340*/  UMOV UR12, UR8 ;  /* 0x00000008000c7c82 */ /* 0x000fe20008000000 */
        /* <DEDUP_REMOVED lines=20> */
[----:B------:R-:W-:Y:S01]  /*2490*/  UMOV UR11, 0x40000040 ;  /* 0x40000040000b7882 */ /* 0x000fe20000000000 */
[----:B------:R-:W-:Y:S02]  /*24a0*/  WARPGROUP.DEPBAR.LE gsb0, 0x0 ;  /* 0x00008000000079c5 */ /* 0x000fe40000010000 */
[----:B------:R-:W-:-:S06]  /*24b0*/  WARPGROUP.ARRIVE ;  /* 0x00000000000079c5 */ /* 0x000fcc0000000000 */
[----:B------:R-:W-:Y:S01]  /*24c0*/  IGMMA.64x16x32.S8.S8 R24, gdesc[UR12], R24, gsb0 ;  /* 0x006000000c1879f1 */ /* 0x000fe20008041018 */
[----:B------:R-:W-:Y:S02]  /*24d0*/  UIADD3 UR12, UR8, 0x2, URZ ;  /* 0x00000002080c7890 */ /* 0x000fe4000fffe03f */
[----:B------:R-:W-:Y:S01]  /*24e0*/  UIADD3 UR14, UR6, 0x2, URZ ;  /* 0x00000002060e7890 */ /* 0x000fe2000fffe03f */
[----:B------:R-:W-:Y:S01]  /*24f0*/  UMOV UR13, 0x40000040 ;  /* 0x40000040000d7882 */ /* 0x000fe20000000000 */
        /* <DEDUP_REMOVED lines=61> */
[----:B------:R-:W-:Y:S02]  /*28d0*/  UIADD3 UR13, UR6, 0x186, URZ ;  /* 0x00000186060d7890 */ /* 0x000fe4000fffe03f */
        /* <DEDUP_REMOVED lines=26> */
[----:B------:R-:W-:Y:S01]  /*2a80*/  BPT.TRAP 0x1 ;  /* 0x000000040000795c */ /* 0x000fe20000300000 */
.L_x_28:
[----:B------:R-:W-:-:S13]  /*2a90*/  ISETP.NE.AND P1, PT, R19, RZ, PT ;  /* 0x000000ff1300720c */ /* 0x000fda0003f25270 */
[----:B01----:R-:W-:-:S04]  /*2aa0*/  @P1 IMAD R4, R3, 0x8, R6 ;  /* 0x0000000803041824 */ /* 0x003fc800078e0206 */
[----:B------:R-:W-:-:S05]  /*2ab0*/  @P1 VIADD R5, R4, 0x40 ;  /* 0x0000004004051836 */ /* 0x000fca0000000000 */
[----:B------:R-:W-:-:S04]  /*2ac0*/  @P1 PRMT R5, R22, 0x654, R5 ;  /* 0x0000065416051816 */ /* 0x000fc80000000005 */
[----:B------:R0:W-:Y:S01]  /*2ad0*/  @P1 SYNCS.ARRIVE.TRANS64.RED.A1T0 RZ, [R5+URZ], RZ ;  /* 0x000000ff05ff19a7 */ /* 0x0001e2000810043f */
[----:B------:R-:W-:-:S13]  /*2ae0*/  ISETP.GT.U32.AND P1, PT, R18, 0x1, PT ;  /* 0x000000011200780c */ /* 0x000fda0003f24070 */
[----:B0-----:R-:W-:Y:S05]  /*2af0*/  @P1 BRA `(.L_x_29) ;  /* 0x0000000000041947 */ /* 0x001fea0003800000 */
[----:B------:R-:W-:Y:S01]  /*2b00*/  BPT.TRAP 0x1 ;  /* 0x000000040000795c */ /* 0x000fe20000300000 */
.L_x_29:
[----:B------:R-:W-:Y:S01]  /*2b10*/  UIADD3 UR5, UR5, 0x1, URZ ;  /* 0x0000000105057890 */ /* 0x000fe2000fffe03f */
[C---:B------:R-:W-:Y:S01]  /*2b20*/  ISETP.GT.AND P2, PT, R0.reuse, 0x1, PT ;  /* 0x000000010000780c */ /* 0x040fe20003f44270 */
[----:B------:R-:W-:Y:S02]  /*2b30*/  VIADD R3, R3, 0x1 ;  /* 0x0000000103037836 */ /* 0x000fe40000000000 */
[----:B------:R-:W-:Y:S01]  /*2b40*/  UISETP.NE.AND UP0, UPT, UR5, 0x8, UPT ;  /* 0x000000080500788c */ /* 0x000fe2000bf05270 */
[----:B------:R-:W-:Y:S02]  /*2b50*/  VIADD R0, R0, 0xffffffff ;  /* 0xffffffff00007836 */ /* 0x000fe40000000000 */
[C---:B------:R-:W-:Y:S01]  /*2b60*/  ISETP.NE.AND P1, PT, R3.reuse, 0x8, PT ;  /* 0x000000080300780c */ /* 0x040fe20003f25270 */
[----:B------:R-:W-:Y:S02]  /*2b70*/  USEL UR6, URZ, 0x1, UP0 ;  /* 0x000000013f067887 */ /* 0x000fe40008000000 */
[----:B------:R-:W-:Y:S01]  /*2b80*/  USEL UR5, UR5, URZ, UP0 ;  /* 0x0000003f05057287 */ /* 0x000fe20008000000 */
[----:B------:R-:W-:-:S03]  /*2b90*/  SEL R3, R3, RZ, P1 ;  /* 0x000000ff03037207 */ /* 0x000fc60000800000 */
[----:B------:R-:W-:Y:S01]  /*2ba0*/  LOP3.LUT R7, R7, UR6, RZ, 0x3c, !PT ;  /* 0x0000000607077c12 */ /* 0x000fe2000f8e3cff */
[----:B------:R-:W-:Y:S07]  /*2bb0*/  @P2 BRA `(.L_x_30) ;  /* 0xfffffff400602947 */ /* 0x000fee000383ffff */
.L_x_23:
[----:B01----:R-:W0:Y:S02]  /*2bc0*/  LDC R0, c[0x0][0x28c] ;  /* 0x0000a300ff007b82 */ /* 0x003e240000000800 */
[----:B0-----:R-:W-:-:S13]  /*2bd0*/  ISETP.GE.AND P1, PT, R0, 0x1, PT ;  /* 0x000000010000780c */ /* 0x001fda0003f26270 */
[----:B------:R-:W-:Y:S05]  /*2be0*/  @!P1 BRA `(.L_x_31) ;  /* 0x0000000000389947 */ /* 0x000fea0003800000 */
[----:B------:R-:W-:Y:S05]  /*2bf0*/  @!P0 BRA `(.L_x_32) ;  /* 0x0000000000048947 */ /* 0x000fea0003800000 */
[----:B------:R-:W-:Y:S01]  /*2c00*/  BPT.TRAP 0x1 ;  /* 0x000000040000795c */ /* 0x000fe20000300000 */
.L_x_32:
[----:B------:R-:W-:-:S13]  /*2c10*/  ISETP.NE.AND P0, PT, R19, RZ, PT ;  /* 0x000000ff1300720c */ /* 0x000fda0003f05270 */
[----:B------:R-:W-:-:S05]  /*2c20*/  VOTEU.ANY UP0, P0 ;  /* 0x00000000003f7886 */ /* 0x000fca0000000100 */
[----:B------:R-:W-:-:S06]  /*2c30*/  @UP0 UIADD3 UR4, UR44, UR41, URZ ;  /* 0x000000292c040290 */ /* 0x000fcc000fffe03f */
[----:B------:R-:W-:-:S04]  /*2c40*/  IMAD.U32 R0, RZ, RZ, UR4 ;  /* 0x00000004ff007e24 */ /* 0x000fc8000f8e00ff */
[----:B------:R-:W-:-:S05]  /*2c50*/  @P0 IMAD.SHL.U32 R0, R0, 0x8, RZ ;  /* 0x0000000800000824 */ /* 0x000fca00078e00ff */
[----:B------:R-:W-:-:S04]  /*2c60*/  @P0 LOP3.LUT R0, R0, 0x38, RZ, 0xc0, !PT ;  /* 0x0000003800000812 */ /* 0x000fc800078ec0ff */
[----:B------:R-:W-:-:S04]  /*2c70*/  @P0 IADD3 R3, R6, 0x40, R0 ;  /* 0x0000004006030810 */ /* 0x000fc80007ffe000 */
[----:B------:R-:W-:-:S04]  /*2c80*/  @P0 PRMT R3, R22, 0x654, R3 ;  /* 0x0000065416030816 */ /* 0x000fc80000000003 */
[----:B------:R0:W-:Y:S01]  /*2c90*/  @P0 SYNCS.ARRIVE.TRANS64.RED.A1T0 RZ, [R3+URZ], RZ ;  /* 0x000000ff03ff09a7 */ /* 0x0001e2000810043f */
[----:B------:R-:W-:-:S13]  /*2ca0*/  ISETP.GT.U32.AND P0, PT, R18, 0x1, PT ;  /* 0x000000011200780c */ /* 0x000fda0003f04070 */
[----:B0-----:R-:W-:Y:S05]  /*2cb0*/  @P0 BRA `(.L_x_31) ;  /* 0x0000000000040947 */ /* 0x001fea0003800000 */
[----:B------:R-:W-:Y:S01]  /*2cc0*/  BPT.TRAP 0x1 ;  /* 0x000000040000795c */ /* 0x000fe20000300000 */
.L_x_31:
[----:B------:R-:W-:Y:S01]  /*2cd0*/  UIADD3 UR41, UR43, UR41, URZ ;  /* 0x000000292b297290 */ /* 0x000fe2000fffe03f */
[----:B------:R-:W-:Y:S01]  /*2ce0*/  IMAD R74, R74, 0x50, RZ ;  /* 0x000000504a4a7824 */ /* 0x000fe200078e02ff */
[----:B------:R-:W-:Y:S01]  /*2cf0*/  ULDC UR5, c[0x0][0x288] ;  /* 0x0000a20000057ab9 */ /* 0x000fe20000000800 */
[----:B------:R-:W-:Y:S01]  /*2d00*/  IMAD.SHL.U32 R10, R75, 0x80, RZ ;  /* 0x000000804b0a7824 */ /* 0x000fe200078e00ff */
[----:B------:R-:W-:Y:S01]  /*2d10*/  USHF.R.U32.HI UR4, URZ, 0x3, UR41 ;  /* 0x000000033f047899 */ /* 0x000fe20008011629 */
[----:B------:R-:W-:Y:S01]  /*2d20*/  SHF.R.S32.HI R11, RZ, 0x1f, R73 ;  /* 0x0000001fff0b7819 */ /* 0x000fe20000011449 */
[----:B------:R-:W-:Y:S01]  /*2d30*/  ULDC UR8, c[0x0][0x284] ;  /* 0x0000a10000087ab9 */ /* 0x000fe20000000800 */
[C---:B------:R-:W-:Y:S01]  /*2d40*/  ISETP.GE.AND P0, PT, R74.reuse, UR5, PT ;  /* 0x000000054a007c0c */ /* 0x040fe2000bf06270 */
[----:B------:R-:W-:Y:S01]  /*2d50*/  ULOP3.LUT UR4, UR4, 0x1, URZ, 0xc0, !UPT ;  /* 0x0000000104047892 */ /* 0x000fe2000f8ec03f */
[----:B------:R-:W-:Y:S01]  /*2d60*/  LOP3.LUT R8, R74, 0x6, R68, 0xf8, !PT ;  /* 0x000000064a087812 */ /* 0x000fe200078ef844 */
[----:B------:R-:W-:Y:S01]  /*2d70*/  UISETP.GT.U32.AND UP1, UPT, UR41, 0x7, UPT ;  /* 0x000000072900788c */ /* 0x000fe2000bf24070 */
[----:B------:R-:W-:Y:S01]  /*2d80*/  ISETP.GE.OR P0, PT, R10, UR8, P0 ;  /* 0x000000080a007c0c */ /* 0x000fe20008706670 */
[----:B------:R-:W-:Y:S01]  /*2d90*/  UISETP.NE.U32.AND UP0, UPT, UR4, 0x1, UPT ;  /* 0x000000010400788c */ /* 0x000fe2000bf05070 */
[----:B------:R-:W-:Y:S01]  /*2da0*/  SHF.R.S32.HI R9, RZ, 0x1f, R8 ;  /* 0x0000001fff097819 */ /* 0x000fe20000011408 */
[----:B------:R-:W-:-:S02]  /*2db0*/  UISETP.LT.U32.AND UP1, UPT, UR43, 0x8, UP1 ;  /* 0x000000082b00788c */ /* 0x000fc40008f21070 */
[----:B------:R-:W-:Y:S01]  /*2dc0*/  UISETP.GT.U32.AND UP0, UPT, UR43, 0x7, !UP0 ;  /* 0x000000072b00788c */ /* 0x000fe2000c704070 */
[----:B------:R-:W-:Y:S01]  /*2dd0*/  ULDC.64 UR6, c[0x0][0x5d0] ;  /* 0x0001740000067ab9 */ /* 0x000fe20000000a00 */
[----:B------:R-:W-:Y:S01]  /*2de0*/  USEL UR5, URZ, 0x1, !UP1 ;  /* 0x000000013f057887 */ /* 0x000fe2000c800000 */
[----:B------:R-:W-:Y:S01]  /*2df0*/  IMAD R0, R11, UR6, RZ ;  /* 0x000000060b007c24 */ /* 0x000fe2000f8e02ff */
[----:B------:R-:W-:Y:S01]  /*2e00*/  USEL UR4, URZ, 0x1, !UP0 ;  /* 0x000000013f047887 */ /* 0x000fe2000c000000 */
[C---:B------:R-:W-:Y:S01]  /*2e10*/  IMAD.WIDE.U32 R4, R73.reuse, UR6, R8 ;  /* 0x0000000649047c25 */ /* 0x040fe2000f8e0008 */
[----:B------:R-:W-:Y:S02]  /*2e20*/  ULOP3.LUT UR41, UR41, 0x7, URZ, 0xc0, !UPT ;  /* 0x0000000729297892 */ /* 0x000fe4000f8ec03f */
[----:B------:R-:W-:Y:S01]  /*2e30*/  ULOP3.LUT UR40, UR4, UR40, UR5, 0x96, !UPT ;  /* 0x0000002804287292 */ /* 0x000fe2000f8e9605 */
[----:B------:R-:W-:Y:S02]  /*2e40*/  IMAD R3, R73, UR7, R0 ;  /* 0x0000000749037c24 */ /* 0x000fe4000f8e0200 */
[----:B------:R-:W-:-:S02]  /*2e50*/  IMAD.MOV.U32 R0, RZ, RZ, -0x1 ;  /* 0xffffffffff007424 */ /* 0x000fc400078e00ff */
[----:B------:R-:W-:Y:S01]  /*2e60*/  IMAD.IADD R5, R5, 0x1, R3 ;  /* 0x0000000105057824 */ /* 0x000fe200078e0203 */
[----:B------:R-:W-:Y:S06]  /*2e70*/  @P0 BRA `(.L_x_33) ;  /* 0x0000002000bc0947 */ /* 0x000fec0003800000 */
[----:B------:R-:W0:Y:S01]  /*2e80*/  LDC.64 R12, c[0x0][0x5c8] ;  /* 0x00017200ff0c7b82 */ /* 0x000e220000000a00 */
[----:B------:R-:W-:Y:S01]  /*2e90*/  IMAD.WIDE R20, R75, 0x80, R64 ;  /* 0x000000804b147825 */ /* 0x000fe200078e0240 */
[----:B------:R-:W-:Y:S01]  /*2ea0*/  ULDC.64 UR4, c[0x0][0x5c0] ;  /* 0x0001700000047ab9 */ /* 0x000fe20000000a00 */
[----:B------:R-:W-:Y:S02]  /*2eb0*/  BSSY B0, `(.L_x_33) ;  /* 0x000022b000007945 */ /* 0x000fe40003800000 */
[-C--:B0-----:R-:W-:Y:S02]  /*2ec0*/  IMAD R3, R21, R12.reuse, RZ ;  /* 0x0000000c15037224 */ /* 0x081fe400078e02ff */
[----:B------:R-:W-:-:S04]  /*2ed0*/  IMAD.WIDE.U32 R4, R20, R12, R4 ;  /* 0x0000000c14047225 */ /* 0x000fc800078e0004 */
[----:B------:R-:W-:Y:S01]  /*2ee0*/  IMAD R3, R20, R13, R3 ;  /* 0x0000000d14037224 */ /* 0x000fe200078e0203 */
[----:B------:R-:W-:-:S03]  /*2ef0*/  IADD3 R4, P0, R4, UR4, RZ ;  /* 0x0000000404047c10 */ /* 0x000fc6000ff1e0ff */
[----:B------:R-:W-:Y:S01]  /*2f00*/  IMAD.IADD R3, R5, 0x1, R3 ;  /* 0x0000000105037824 */ /* 0x000fe200078e0203 */
[----:B------:R-:W-:-:S04]  /*2f10*/  LEA R6, P1, R12, R4, 0x3 ;  /* 0x000000040c067211 */ /* 0x000fc800078218ff */
[----:B------:R-:W-:Y:S01]  /*2f20*/  IADD3.X R5, R3, UR5, RZ, P0, !PT ;  /* 0x0000000503057c10 */ /* 0x000fe200087fe4ff */
[----:B------:R-:W-:Y:S01]  /*2f30*/  IMAD.IADD R3, R71, 0x1, -R10 ;  /* 0x0000000147037824 */ /* 0x000fe200078e0a0a */
[----:B-----5:R-:W-:Y:S02]  /*2f40*/  ISETP.NE.AND P0, PT, R66, RZ, PT ;  /* 0x000000ff4200720c */ /* 0x020fe40003f05270 */
[----:B------:R-:W-:Y:S01]  /*2f50*/  LEA.HI.X R7, R12, R5, R13, 0x3, P1 ;  /* 0x000000050c077211 */ /* 0x000fe200008f1c0d */
[----:B------:R-:W-:-:S10]  /*2f60*/  IMAD.IADD R12, R67, 0x1, -R74 ;  /* 0x00000001430c7824 */ /* 0x000fd400078e0a4a */
[----:B------:R-:W-:Y:S05]  /*2f70*/  @!P0 BRA `(.L_x_34) ;  /* 0x0000001800488947 */ /* 0x000fea0003800000 */
[----:B------:R-:W0:Y:S01]  /*2f80*/  LDC.64 R76, c[0x0][0x5b0] ;  /* 0x00016c00ff4c7b82 */ /* 0x000e220000000a00 */
[----:B------:R-:W-:Y:S01]  /*2f90*/  ULDC.64 UR4, c[0x0][0x5b8] ;  /* 0x00016e0000047ab9 */ /* 0x000fe20000000a00 */
[----:B------:R-:W-:Y:S01]  /*2fa0*/  ISETP.GE.AND P3, PT, R12, 0x1, PT ;  /* 0x000000010c00780c */ /* 0x000fe20003f66270 */
[----:B------:R-:W-:Y:S01]  /*2fb0*/  IMAD R10, R11, UR4, RZ ;  /* 0x000000040b0a7c24 */ /* 0x000fe2000f8e02ff */
[----:B------:R-:W-:Y:S01]  /*2fc0*/  BSSY B1, `(.L_x_35) ;  /* 0x000000e000017945 */ /* 0x000fe20003800000 */
[----:B------:R-:W-:Y:S01]  /*2fd0*/  IMAD.WIDE.U32 R74, R73, UR4, R8 ;  /* 0x00000004494a7c25 */ /* 0x000fe2000f8e0008 */
[----:B------:R-:W-:Y:S02]  /*2fe0*/  ISETP.LT.OR P1, PT, R3, 0x1, !P3 ;  /* 0x000000010300780c */ /* 0x000fe40005f21670 */
[----:B------:R-:W1:Y:S01]  /*2ff0*/  LDC.64 R78, c[0x0][0x5a8] ;  /* 0x00016a00ff4e7b82 */ /* 0x000e620000000a00 */
[----:B------:R-:W-:Y:S02]  /*3000*/  IMAD R15, R73, UR5, R10 ;  /* 0x00000005490f7c24 */ /* 0x000fe4000f8e020a */
[----:B------:R-:W-:-:S02]  /*3010*/  IMAD.MOV.U32 R14, RZ, RZ, R74 ;  /* 0x000000ffff0e7224 */ /* 0x000fc400078e004a */
[----:B------:R-:W-:Y:S02]  /*3020*/  IMAD.IADD R15, R75, 0x1, R15 ;  /* 0x000000014b0f7824 */ /* 0x000fe400078e020f */
[-C--:B0-----:R-:W-:Y:S02]  /*3030*/  IMAD R10, R21, R76.reuse, RZ ;  /* 0x0000004c150a7224 */ /* 0x081fe400078e02ff */
[----:B------:R-:W-:-:S04]  /*3040*/  IMAD.WIDE.U32 R8, R20, R76, R14 ;  /* 0x0000004c14087225 */ /* 0x000fc800078e000e */
[----:B------:R-:W-:Y:S01]  /*3050*/  IMAD R73, R20, R77, R10 ;  /* 0x0000004d14497224 */ /* 0x000fe200078e020a */
[----:B-1----:R-:W-:-:S04]  /*3060*/  IADD3 R8, P0, R8, R78, RZ ;  /* 0x0000004e08087210 */ /* 0x002fc80007f1e0ff */
[----:B------:R-:W-:Y:S01]  /*3070*/  IADD3.X R9, R79, R9, R73, P0, !PT ;  /* 0x000000094f097210 */ /* 0x000fe200007fe449 */
[----:B------:R-:W-:Y:S08]  /*3080*/  @P1 BRA `(.L_x_36) ;  /* 0x0000000000041947 */ /* 0x000ff00003800000 */
[----:B------:R0:W5:Y:S02]  /*3090*/  LDG.E.U8 R72, desc[UR38][R8.64] ;  /* 0x0000002608487981 */ /* 0x000164000c1e1100 */
.L_x_36:
[----:B------:R-:W-:Y:S05]  /*30a0*/  BSYNC B1 ;  /* 0x0000000000017941 */ /* 0x000fea0003800000 */
.L_x_35:
[----:B-----5:R-:W-:Y:S01]  /*30b0*/  LOP3.LUT R13, R72, 0xffff, RZ, 0xc0, !PT ;  /* 0x0000ffff480d7812 */ /* 0x020fe200078ec0ff */
[C---:B------:R-:W-:Y:S01]  /*30c0*/  IMAD.SHL.U32 R10, R76.reuse, 0x8, RZ ;  /* 0x000000084c0a7824 */ /* 0x040fe200078e00ff */
[----:B------:R-:W-:Y:S01]  /*30d0*/  SHF.L.U64.HI R11, R76, 0x3, R77 ;  /* 0x000000034c0b7819 */ /* 0x000fe2000001024d */
[----:B------:R-:W-:Y:S01]  /*30e0*/  BSSY B1, `(.L_x_37) ;  /* 0x000000e000017945 */ /* 0x000fe20003800000 */
[----:B------:R-:W-:Y:S02]  /*30f0*/  PRMT R13, R13, 0x8880, RZ ;  /* 0x000088800d0d7816 */ /* 0x000fe400000000ff */
[----:B------:R-:W-:Y:S01]  /*3100*/  ISETP.GE.AND P2, PT, R12, 0x2, PT ;  /* 0x000000020c00780c */ /* 0x000fe20003f46270 */
[----:B------:R-:W-:-:S03]  /*3110*/  IMAD.WIDE.U32 R10, R20, R76, R10 ;  /* 0x0000004c140a7225 */ /* 0x000fc600078e000a */
[----:B------:R-:W-:Y:S01]  /*3120*/  ISETP.LT.OR P0, PT, R3, 0x1, !P2 ;  /* 0x000000010300780c */ /* 0x000fe20005701670 */
[----:B------:R-:W-:Y:S01]  /*3130*/  IMAD R20, R13, R66, RZ ;  /* 0x000000420d147224 */ /* 0x000fe200078e02ff */
[----:B------:R-:W-:Y:S01]  /*3140*/  IADD3 R10, P4, P5, R74, R78, R10 ;  /* 0x0000004e4a0a7210 */ /* 0x000fe20007d9e00a */
[----:B------:R-:W-:Y:S02]  /*3150*/  IMAD.IADD R21, R73, 0x1, R11 ;  /* 0x0000000149157824 */ /* 0x000fe400078e020b */
[----:B------:R-:W-:-:S05]  /*3160*/  @!P1 IMAD R13, R56, R23, R20 ;  /* 0x00000017380d9224 */ /* 0x000fca00078e0214 */
[----:B------:R1:W-:Y:S03]  /*3170*/  @!P1 STG.E.U8 desc[UR38][R4.64], R13 ;  /* 0x0000000d04009986 */ /* 0x0003e6000c101126 */
[----:B------:R-:W-:Y:S05]  /*3180*/  @P0 BRA `(.L_x_38) ;  /* 0x00000000000c0947 */ /* 0x000fea0003800000 */
[----:B------:R-:W1:Y:S02]  /*3190*/  LDG.E.U8 R72, desc[UR38][R8.64+0x1] ;  /* 0x0000012608487981 */ /* 0x000e64000c1e1100 */
[----:B-1----:R-:W-:-:S05]  /*31a0*/  PRMT R13, R72, 0x8880, RZ ;  /* 0x00008880480d7816 */ /* 0x002fca00000000ff */
[----:B------:R-:W-:-:S07]  /*31b0*/  IMAD R20, R13, R66, RZ ;  /* 0x000000420d147224 */ /* 0x000fce00078e02ff */
.L_x_38:
[----:B------:R-:W-:Y:S05]  /*31c0*/  BSYNC B1 ;  /* 0x0000000000017941 */ /* 0x000fea0003800000 */
.L_x_37:
[----:B------:R-:W-:Y:S01]  /*31d0*/  ISETP.LT.OR P3, PT, R3, 0x9, !P3 ;  /* 0x000000090300780c */ /* 0x000fe20005f61670 */
[----:B------:R-:W-:Y:S01]  /*31e0*/  @!P0 IMAD R57, R57, R23, R20 ;  /* 0x0000001739398224 */ /* 0x000fe200078e0214 */
[C---:B------:R-:W-:Y:S01]  /*31f0*/  ISETP.GE.AND P1, PT, R12.reuse, 0x9, PT ;  /* 0x000000090c00780c */ /* 0x040fe20003f26270 */
[----:B------:R-:W-:Y:S01]  /*3200*/  BSSY B1, `(.L_x_39) ;  /* 0x000000b000017945 */ /* 0x000fe20003800000 */
[----:B------:R-:W-:Y:S02]  /*3210*/  IADD3.X R11, R15, R79, R21, P4, P5 ;  /* 0x0000004f0f0b7210 */ /* 0x000fe400027ea415 */
[----:B------:R2:W-:Y:S01]  /*3220*/  @!P0 STG.E.U8 desc[UR38][R4.64+0x1], R57 ;  /* 0x0000013904008986 */ /* 0x0005e2000c101126 */
[----:B------:R-:W-:Y:S02]  /*3230*/  ISETP.GE.AND P0, PT, R12, 0xa, PT ;  /* 0x0000000a0c00780c */ /* 0x000fe40003f06270 */
[C---:B------:R-:W-:Y:S02]  /*3240*/  ISETP.LT.OR P2, PT, R3.reuse, 0x9, !P2 ;  /* 0x000000090300780c */ /* 0x040fe40005741670 */
[----:B------:R-:W-:-:S02]  /*3250*/  ISETP.LT.OR P5, PT, R3, 0x1, !P1 ;  /* 0x000000010300780c */ /* 0x000fc40004fa1670 */
[----:B------:R-:W-:Y:S01]  /*3260*/  ISETP.LT.OR P4, PT, R3, 0x1, !P0 ;  /* 0x000000010300780c */ /* 0x000fe20004781670 */
[----:B------:R-:W-:-:S12]  /*3270*/  @P3 BRA `(.L_x_40) ;  /* 0x00000000000c3947 */ /* 0x000fd80003800000 */
[----:B------:R-:W1:Y:S02]  /*3280*/  LDG.E.U8 R72, desc[UR38][R10.64] ;  /* 0x000000260a487981 */ /* 0x000e64000c1e1100 */
[----:B-1----:R-:W-:-:S05]  /*3290*/  PRMT R13, R72, 0x8880, RZ ;  /* 0x00008880480d7816 */ /* 0x002fca00000000ff */
[----:B------:R-:W-:-:S07]  /*32a0*/  IMAD R20, R13, R66, RZ ;  /* 0x000000420d147224 */ /* 0x000fce00078e02ff */
.L_x_40:
[----:B------:R-:W-:Y:S05]  /*32b0*/  BSYNC B1 ;  /* 0x0000000000017941 */ /* 0x000fea0003800000 */
.L_x_39:
[----:B-1----:R-:W-:Y:S01]  /*32c0*/  @!P3 IMAD R13, R58, R23, R20 ;  /* 0x000000173a0db224 */ /* 0x002fe200078e0214 */
[----:B------:R-:W-:Y:S04]  /*32d0*/  BSSY B1, `(.L_x_41) ;  /* 0x0000006000017945 */ /* 0x000fe80003800000 */
[----:B------:R1:W-:Y:S01]  /*32e0*/  @!P3 STG.E.U8 desc[UR38][R6.64], R13 ;  /* 0x0000000d0600b986 */ /* 0x0003e2000c101126 */
[----:B------:R-:W-:Y:S05]  /*32f0*/  @P2 BRA `(.L_x_42) ;  /* 0x00000000000c2947 */ /* 0x000fea0003800000 */
[----:B------:R-:W1:Y:S02]  /*3300*/  LDG.E.U8 R72, desc[UR38][R10.64+0x1] ;  /* 0x000001260a487981 */ /* 0x000e64000c1e1100 */
[----:B-1----:R-:W-:-:S05]  /*3310*/  PRMT R13, R72, 0x8880, RZ ;  /* 0x00008880480d7816 */ /* 0x002fca00000000ff */
[----:B------:R-:W-:-:S07]  /*3320*/  IMAD R20, R13, R66, RZ ;  /* 0x000000420d147224 */ /* 0x000fce00078e02ff */
.L_x_42:
[----:B------:R-:W-:Y:S05]  /*3330*/  BSYNC B1 ;  /* 0x0000000000017941 */ /* 0x000fea0003800000 */
.L_x_41:
[----:B------:R-:W-:Y:S01]  /*3340*/  @!P2 IMAD R59, R59, R23, R20 ;  /* 0x000000173b3ba224 */ /* 0x000fe200078e0214 */
[----:B------:R-:W-:Y:S04]  /*3350*/  BSSY B1, `(.L_x_43) ;  /* 0x0000006000017945 */ /* 0x000fe80003800000 */
[----:B------:R3:W-:Y:S01]  /*3360*/  @!P2 STG.E.U8 desc[UR38][R6.64+0x1], R59 ;  /* 0x0000013b0600a986 */ /* 0x0007e2000c101126 */
[----:B------:R-:W-:Y:S05]  /*3370*/  @P5 BRA `(.L_x_44) ;  /* 0x00000000000c5947 */ /* 0x000fea0003800000 */
[----:B------:R-:W1:Y:S02]  /*3380*/  LDG.E.U8 R72, desc[UR38][R8.64+0x8] ;  /* 0x0000082608487981 */ /* 0x000e64000c1e1100 */
[----:B-1----:R-:W-:-:S05]  /*3390*/  PRMT R13, R72, 0x8880, RZ ;  /* 0x00008880480d7816 */ /* 0x002fca00000000ff */
[----:B------:R-:W-:-:S07]  /*33a0*/  IMAD R20, R13, R66, RZ ;  /* 0x000000420d147224 */ /* 0x000fce00078e02ff */
.L_x_44:
[----:B------:R-:W-:Y:S05]  /*33b0*/  BSYNC B1 ;  /* 0x0000000000017941 */ /* 0x000fea0003800000 */
.L_x_43:
[----:B-1----:R-:W-:Y:S01]  /*33c0*/  @!P5 IMAD R13, R60, R23, R20 ;  /* 0x000000173c0dd224 */ /* 0x002fe200078e0214 */
[----:B------:R-:W-:Y:S04]  /*33d0*/  BSSY B1, `(.L_x_45) ;  /* 0x0000006000017945 */ /* 0x000fe80003800000 */
[----:B------:R1:W-:Y:S01]  /*33e0*/  @!P5 STG.E.U8 desc[UR38][R4.64+0x8], R13 ;  /* 0x0000080d0400d986 */ /* 0x0003e2000c101126 */
[----:B------:R-:W-:Y:S05]  /*33f0*/  @P4 BRA `(.L_x_46) ;  /* 0x00000000000c4947 */ /* 0x000fea0003800000 */
[----:B------:R-:W1:Y:S02]  /*3400*/  LDG.E.U8 R72, desc[UR38][R8.64+0x9] ;  /* 0x0000092608487981 */ /* 0x000e64000c1e1100 */
[----:B-1----:R-:W-:-:S05]  /*3410*/  PRMT R13, R72, 0x8880, RZ ;  /* 0x00008880480d7816 */ /* 0x002fca00000000ff */
[----:B------:R-:W-:-:S07]  /*3420*/  IMAD R20, R13, R66, RZ ;  /* 0x000000420d147224 */ /* 0x000fce00078e02ff */
.L_x_46:
[----:B------:R-:W-:Y:S05]  /*3430*/  BSYNC B1 ;  /* 0x0000000000017941 */ /* 0x000fea0003800000 */
.L_x_45:
[----:B------:R-:W-:Y:S01]  /*3440*/  ISETP.LT.OR P1, PT, R3, 0x9, !P1 ;  /* 0x000000090300780c */ /* 0x000fe20004f21670 */
[----:B------:R-:W-:Y:S01]  /*3450*/  @!P4 IMAD R61, R61, R23, R20 ;  /* 0x000000173d3dc224 */ /* 0x000fe200078e0214 */
[C---:B------:R-:W-:Y:S01]  /*3460*/  ISETP.GE.AND P3, PT, R12.reuse, 0x11, PT ;  /* 0x000000110c00780c */ /* 0x040fe20003f66270 */
[----:B------:R-:W-:Y:S01]  /*3470*/  BSSY B1, `(.L_x_47) ;  /* 0x000000a000017945 */ /* 0x000fe20003800000 */
[----:B------:R-:W-:Y:S02]  /*3480*/  ISETP.GE.AND P2, PT, R12, 0x12, PT ;  /* 0x000000120c00780c */ /* 0x000fe40003f46270 */
[----:B------:R4:W-:Y:S01]  /*3490*/  @!P4 STG.E.U8 desc[UR38][R4.64+0x9], R61 ;  /* 0x0000093d0400c986 */ /* 0x0009e2000c101126 */
[C---:B------:R-:W-:Y:S02]  /*34a0*/  ISETP.LT.OR P0, PT, R3.reuse, 0x9, !P0 ;  /* 0x000000090300780c */ /* 0x040fe40004701670 */
[C---:B------:R-:W-:Y:S02]  /*34b0*/  ISETP.LT.OR P5, PT, R3.reuse, 0x1, !P3 ;  /* 0x000000010300780c */ /* 0x040fe40005fa1670 */
[----:B------:R-:W-:-:S02]  /*34c0*/  ISETP.LT.OR P4, PT, R3, 0x1, !P2 ;  /* 0x000000010300780c */ /* 0x000fc40005781670 */
[----:B------:R-:W-:Y:S11]  /*34d0*/  @P1 BRA `(.L_x_48) ;  /* 0x00000000000c1947 */ /* 0x000ff60003800000 */
[----:B------:R-:W1:Y:S02]  /*34e0*/  LDG.E.U8 R72, desc[UR38][R10.64+0x8] ;  /* 0x000008260a487981 */ /* 0x000e64000c1e1100 */
[----:B-1----:R-:W-:-:S05]  /*34f0*/  PRMT R13, R72, 0x8880, RZ ;  /* 0x00008880480d7816 */ /* 0x002fca00000000ff */
[----:B------:R-:W-:-:S07]  /*3500*/  IMAD R20, R13, R66, RZ ;  /* 0x000000420d147224 */ /* 0x000fce00078e02ff */
.L_x_48:
[----:B------:R-:W-:Y:S05]  /*3510*/  BSYNC B1 ;  /* 0x0000000000017941 */ /* 0x000fea0003800000 */
.L_x_47:
[----:B-1----:R-:W-:Y:S01]  /*3520*/  @!P1 IMAD R13, R62, R23, R20 ;  /* 0x000000173e0d9224 */ /* 0x002fe200078e0214 */
[----:B------:R-:W-:Y:S04]  /*3530*/  BSSY B1, `(.L_x_49) ;  /* 0x0000006000017945 */ /* 0x000fe80003800000 */
[----:B------:R1:W-:Y:S01]  /*3540*/  @!P1 STG.E.U8 desc[UR38][R6.64+0x8], R13 ;  /* 0x0000080d06009986 */ /* 0x0003e2000c101126 */
[----:B------:R-:W-:Y:S05]  /*3550*/  @P0 BRA `(.L_x_50) ;  /* 0x00000000000c0947 */ /* 0x000fea0003800000 */
[----:B------:R-:W1:Y:S02]  /*3560*/  LDG.E.U8 R72, desc[UR38][R10.64+0x9] ;  /* 0x000009260a487981 */ /* 0x000e64000c1e1100 */
[----:B-1----:R-:W-:-:S05]  /*3570*/  PRMT R13, R72, 0x8880, RZ ;  /* 0x00008880480d7816 */ /* 0x002fca00000000ff */
[----:B------:R-:W-:-:S07]  /*3580*/  IMAD R20, R13, R66, RZ ;  /* 0x000000420d147224 */ /* 0x000fce00078e02ff */
.L_x_50:
[----:B------:R-:W-:Y:S05]  /*3590*/  BSYNC B1 ;  /* 0x0000000000017941 */ /* 0x000fea0003800000 */
.L_x_49:
[----:B------:R-:W-:Y:S01]  /*35a0*/  @!P0 IMAD R63, R63, R23, R20 ;  /* 0x000000173f3f8224 */ /* 0x000fe200078e0214 */
[----:B------:R-:W-:Y:S04]  /*35b0*/  BSSY B1, `(.L_x_51) ;  /* 0x0000006000017945 */ /* 0x000fe80003800000 */
[----:B------:R0:W-:Y:S01]  /*35c0*/  @!P0 STG.E.U8 desc[UR38][R6.64+0x9], R63 ;  /* 0x0000093f06008986 */ /* 0x0001e2000c101126 */
[----:B------:R-:W-:Y:S05]  /*35d0*/  @P5 BRA `(.L_x_52) ;  /* 0x00000000000c5947 */ /* 0x000fea0003800000 */
[----:B------:R-:W1:Y:S02]  /*35e0*/  LDG.E.U8 R72, desc[UR38][R8.64+0x10] ;  /* 0x0000102608487981 */ /* 0x000e64000c1e1100 */
[----:B-1----:R-:W-:-:S05]  /*35f0*/  PRMT R13, R72, 0x8880, RZ ;  /* 0x00008880480d7816 */ /* 0x002fca00000000ff */
[----:B------:R-:W-:-:S07]  /*3600*/  IMAD R20, R13, R66, RZ ;  /* 0x000000420d147224 */ /* 0x000fce00078e02ff */
.L_x_52:
[----:B------:R-:W-:Y:S05]  /*3610*/  BSYNC B1 ;  /* 0x0000000000017941 */ /* 0x000fea0003800000 */
.L_x_51:
[----:B-1----:R-:W-:Y:S01]  /*3620*/  @!P5 IMAD R13, R48, R23, R20 ;  /* 0x00000017300dd224 */ /* 0x002fe200078e0214 */
[----:B------:R-:W-:Y:S04]  /*3630*/  BSSY B1, `(.L_x_53) ;  /* 0x0000006000017945 */ /* 0x000fe80003800000 */
[----:B------:R1:W-:Y:S01]  /*3640*/  @!P5 STG.E.U8 desc[UR38][R4.64+0x10], R13 ;  /* 0x0000100d0400d986 */ /* 0x0003e2000c101126 */
[----:B------:R-:W-:Y:S05]  /*3650*/  @P4 BRA `(.L_x_54) ;  /* 0x00000000000c4947 */ /* 0x000fea0003800000 */
[----:B------:R-:W1:Y:S02]  /*3660*/  LDG.E.U8 R72, desc[UR38][R8.64+0x11] ;  /* 0x0000112608487981 */ /* 0x000e64000c1e1100 */
[----:B-1----:R-:W-:-:S05]  /*3670*/  PRMT R13, R72, 0x8880, RZ ;  /* 0x00008880480d7816 */ /* 0x002fca00000000ff */
[----:B------:R-:W-:-:S07]  /*3680*/  IMAD R20, R13, R66, RZ ;  /* 0x000000420d147224 */ /* 0x000fce00078e02ff */
.L_x_54:
[----:B------:R-:W-:Y:S05]  /*3690*/  BSYNC B1 ;  /* 0x0000000000017941 */ /* 0x000fea0003800000 */
.L_x_53:
        /* <DEDUP_REMOVED lines=13> */
.L_x_56:
[----:B------:R-:W-:Y:S05]  /*3770*/  BSYNC B1 ;  /* 0x0000000000017941 */ /* 0x000fea0003800000 */
.L_x_55:
[----:B-1----:R-:W-:Y:S01]  /*3780*/  @!P3 IMAD R13, R50, R23, R20 ;  /* 0x00000017320db224 */ /* 0x002fe200078e0214 */
[----:B------:R-:W-:Y:S04]  /*3790*/  BSSY B1, `(.L_x_57) ;  /* 0x0000006000017945 */ /* 0x000fe80003800000 */
[----:B------:R1:W-:Y:S01]  /*37a0*/  @!P3 STG.E.U8 desc[UR38][R6.64+0x10], R13 ;  /* 0x0000100d0600b986 */ /* 0x0003e2000c101126 */
[----:B------:R-:W-:Y:S05]  /*37b0*/  @P2 BRA `(.L_x_58) ;  /* 0x00000000000c2947 */ /* 0x000fea0003800000 */
[----:B------:R-:W1:Y:S02]  /*37c0*/  LDG.E.U8 R72, desc[UR38][R10.64+0x11] ;  /* 0x000011260a487981 */ /* 0x000e64000c1e1100 */
[----:B-1----:R-:W-:-:S05]  /*37d0*/  PRMT R13, R72, 0x8880, RZ ;  /* 0x00008880480d7816 */ /* 0x002fca00000000ff */
[----:B------:R-:W-:-:S07]  /*37e0*/  IMAD R20, R13, R66, RZ ;  /* 0x000000420d147224 */ /* 0x000fce00078e02ff */
.L_x_58:
[----:B------:R-:W-:Y:S05]  /*37f0*/  BSYNC B1 ;  /* 0x0000000000017941 */ /* 0x000fea0003800000 */
.L_x_57:
[----:B------:R-:W-:Y:S01]  /*3800*/  @!P2 IMAD R51, R51, R23, R20 ;  /* 0x000000173333a224 */ /* 0x000fe200078e0214 */
[----:B------:R-:W-:Y:S04]  /*3810*/  BSSY B1, `(.L_x_59) ;  /* 0x0000006000017945 */ /* 0x000fe80003800000 */
[----:B------:R0:W-:Y:S01]  /*3820*/  @!P2 STG.E.U8 desc[UR38][R6.64+0x11], R51 ;  /* 0x000011330600a986 */ /* 0x0001e2000c101126 */
[----:B------:R-:W-:Y:S05]  /*3830*/  @P5 BRA `(.L_x_60) ;  /* 0x00000000000c5947 */ /* 0x000fea0003800000 */
[----:B------:R-:W1:Y:S02]  /*3840*/  LDG.E.U8 R72, desc[UR38][R8.64+0x18] ;  /* 0x0000182608487981 */ /* 0x000e64000c1e1100 */
[----:B-1----:R-:W-:-:S05]  /*3850*/  PRMT R13, R72, 0x8880, RZ ;  /* 0x00008880480d7816 */ /* 0x002fca00000000ff */
[----:B------:R-:W-:-:S07]  /*3860*/  IMAD R20, R13, R66, RZ ;  /* 0x000000420d147224 */ /* 0x000fce00078e02ff */
.L_x_60:
[----:B------:R-:W-:Y:S05]  /*3870*/  BSYNC B1 ;  /* 0x0000000000017941 */ /* 0x000fea0003800000 */
.L_x_59:
[----:B-1----:R-:W-:Y:S01]  /*3880*/  @!P5 IMAD R13, R52, R23, R20 ;  /* 0x00000017340dd224 */ /* 0x002fe200078e0214 */
[----:B------:R-:W-:Y:S04]  /*3890*/  BSSY B1, `(.L_x_61) ;  /* 0x0000006000017945 */ /* 0x000fe80003800000 */
[----:B------:R1:W-:Y:S01]  /*38a0*/  @!P5 STG.E.U8 desc[UR38][R4.64+0x18], R13 ;  /* 0x0000180d0400d986 */ /* 0x0003e2000c101126 */
[----:B------:R-:W-:Y:S05]  /*38b0*/  @P4 BRA `(.L_x_62) ;  /* 0x00000000000c4947 */ /* 0x000fea0003800000 */
[----:B------:R-:W1:Y:S02]  /*38c0*/  LDG.E.U8 R72, desc[UR38][R8.64+0x19] ;  /* 0x0000192608487981 */ /* 0x000e64000c1e1100 */
[----:B-1----:R-:W-:-:S05]  /*38d0*/  PRMT R13, R72, 0x8880, RZ ;  /* 0x00008880480d7816 */ /* 0x002fca00000000ff */
[----:B------:R-:W-:-:S07]  /*38e0*/  IMAD R20, R13, R66, RZ ;  /* 0x000000420d147224 */ /* 0x000fce00078e02ff */
.L_x_62:
[----:B------:R-:W-:Y:S05]  /*38f0*/  BSYNC B1 ;  /* 0x0000000000017941 */ /* 0x000fea0003800000 */
.L_x_61:
        /* <DEDUP_REMOVED lines=13> */
.L_x_64:
[----:B------:R-:W-:Y:S05]  /*39d0*/  BSYNC B1 ;  /* 0x0000000000017941 */ /* 0x000fea0003800000 */
.L_x_63:
[----:B-1----:R-:W-:Y:S01]  /*39e0*/  @!P1 IMAD R13, R54, R23, R20 ;  /* 0x00000017360d9224 */ /* 0x002fe200078e0214 */
[----:B------:R-:W-:Y:S04]  /*39f0*/  BSSY B1, `(.L_x_65) ;  /* 0x0000006000017945 */ /* 0x000fe80003800000 */
[----:B------:R1:W-:Y:S01]  /*3a00*/  @!P1 STG.E.U8 desc[UR38][R6.64+0x18], R13 ;  /* 0x0000180d06009986 */ /* 0x0003e2000c101126 */
[----:B------:R-:W-:Y:S05]  /*3a10*/  @P0 BRA `(.L_x_66) ;  /* 0x00000000000c0947 */ /* 0x000fea0003800000 */
[----:B------:R-:W1:Y:S02]  /*3a20*/  LDG.E.U8 R72, desc[UR38][R10.64+0x19] ;  /* 0x000019260a487981 */ /* 0x000e64000c1e1100 */
[----:B-1----:R-:W-:-:S05]  /*3a30*/  PRMT R13, R72, 0x8880, RZ ;  /* 0x00008880480d7816 */ /* 0x002fca00000000ff */
[----:B------:R-:W-:-:S07]  /*3a40*/  IMAD R20, R13, R66, RZ ;  /* 0x000000420d147224 */ /* 0x000fce00078e02ff */
.L_x_66:
[----:B------:R-:W-:Y:S05]  /*3a50*/  BSYNC B1 ;  /* 0x0000000000017941 */ /* 0x000fea0003800000 */
.L_x_65:
[----:B------:R-:W-:Y:S01]  /*3a60*/  @!P0 IMAD R55, R55, R23, R20 ;  /* 0x0000001737378224 */ /* 0x000fe200078e0214 */
[----:B------:R-:W-:Y:S04]  /*3a70*/  BSSY B1, `(.L_x_67) ;  /* 0x0000006000017945 */ /* 0x000fe80003800000 */
[----:B------:R0:W-:Y:S01]  /*3a80*/  @!P0 STG.E.U8 desc[UR38][R6.64+0x19], R55 ;  /* 0x0000193706008986 */ /* 0x0001e2000c101126 */
[----:B------:R-:W-:Y:S05]  /*3a90*/  @P5 BRA `(.L_x_68) ;  /* 0x00000000000c5947 */ /* 0x000fea0003800000 */
[----:B------:R-:W1:Y:S02]  /*3aa0*/  LDG.E.U8 R72, desc[UR38][R8.64+0x20] ;  /* 0x0000202608487981 */ /* 0x000e64000c1e1100 */
[----:B-1----:R-:W-:-:S05]  /*3ab0*/  PRMT R13, R72, 0x8880, RZ ;  /* 0x00008880480d7816 */ /* 0x002fca00000000ff */
[----:B------:R-:W-:-:S07]  /*3ac0*/  IMAD R20, R13, R66, RZ ;  /* 0x000000420d147224 */ /* 0x000fce00078e02ff */
.L_x_68:
[----:B------:R-:W-:Y:S05]  /*3ad0*/  BSYNC B1 ;  /* 0x0000000000017941 */ /* 0x000fea0003800000 */
.L_x_67:
[----:B-1----:R-:W-:Y:S01]  /*3ae0*/  @!P5 IMAD R13, R40, R23, R20 ;  /* 0x00000017280dd224 */ /* 0x002fe200078e0214 */
[----:B------:R-:W-:Y:S04]  /*3af0*/  BSSY B1, `(.L_x_69) ;  /* 0x0000006000017945 */ /* 0x000fe80003800000 */
[----:B------:R1:W-:Y:S01]  /*3b00*/  @!P5 STG.E.U8 desc[UR38][R4.64+0x20], R13 ;  /* 0x0000200d0400d986 */ /* 0x0003e2000c101126 */
[----:B------:R-:W-:Y:S05]  /*3b10*/  @P4 BRA `(.L_x_70) ;  /* 0x00000000000c4947 */ /* 0x000fea0003800000 */
[----:B------:R-:W1:Y:S02]  /*3b20*/  LDG.E.U8 R72, desc[UR38][R8.64+0x21] ;  /* 0x0000212608487981 */ /* 0x000e64000c1e1100 */
[----:B-1----:R-:W-:-:S05]  /*3b30*/  PRMT R13, R72, 0x8880, RZ ;  /* 0x00008880480d7816 */ /* 0x002fca00000000ff */
[----:B------:R-:W-:-:S07]  /*3b40*/  IMAD R20, R13, R66, RZ ;  /* 0x000000420d147224 */ /* 0x000fce00078e02ff */
.L_x_70:
[----:B------:R-:W-:Y:S05]  /*3b50*/  BSYNC B1 ;  /* 0x0000000000017941 */ /* 0x000fea0003800000 */
.L_x_69:
        /* <DEDUP_REMOVED lines=13> */
.L_x_72:
[----:B------:R-:W-:Y:S05]  /*3c30*/  BSYNC B1 ;  /* 0x0000000000017941 */ /* 0x000fea0003800000 */
.L_x_71:
[----:B-1----:R-:W-:Y:S01]  /*3c40*/  @!P3 IMAD R13, R42, R23, R20 ;  /* 0x000000172a0db224 */ /* 0x002fe200078e0214 */
[----:B------:R-:W-:Y:S04]  /*3c50*/  BSSY B1, `(.L_x_73) ;  /* 0x0000006000017945 */ /* 0x000fe80003800000 */
[----:B------:R1:W-:Y:S01]  /*3c60*/  @!P3 STG.E.U8 desc[UR38][R6.64+0x20], R13 ;  /* 0x0000200d0600b986 */ /* 0x0003e2000c101126 */
[----:B------:R-:W-:Y:S05]  /*3c70*/  @P2 BRA `(.L_x_74) ;  /* 0x00000000000c2947 */ /* 0x000fea0003800000 */
[----:B------:R-:W1:Y:S02]  /*3c80*/  LDG.E.U8 R72, desc[UR38][R10.64+0x21] ;  /* 0x000021260a487981 */ /* 0x000e64000c1e1100 */
[----:B-1----:R-:W-:-:S05]  /*3c90*/  PRMT R13, R72, 0x8880, RZ ;  /* 0x00008880480d7816 */ /* 0x002fca00000000ff */
[----:B------:R-:W-:-:S07]  /*3ca0*/  IMAD R20, R13, R66, RZ ;  /* 0x000000420d147224 */ /* 0x000fce00078e02ff */
.L_x_74:
[----:B------:R-:W-:Y:S05]  /*3cb0*/  BSYNC B1 ;  /* 0x0000000000017941 */ /* 0x000fea0003800000 */
.L_x_73:
[----:B------:R-:W-:Y:S01]  /*3cc0*/  @!P2 IMAD R43, R43, R23, R20 ;  /* 0x000000172b2ba224 */ /* 0x000fe200078e0214 */
[----:B------:R-:W-:Y:S04]  /*3cd0*/  BSSY B1, `(.L_x_75) ;  /* 0x0000006000017945 */ /* 0x000fe80003800000 */
[----:B------:R0:W-:Y:S01]  /*3ce0*/  @!P2 STG.E.U8 desc[UR38][R6.64+0x21], R43 ;  /* 0x0000212b0600a986 */ /* 0x0001e2000c101126 */
[----:B------:R-:W-:Y:S05]  /*3cf0*/  @P5 BRA `(.L_x_76) ;  /* 0x00000000000c5947 */ /* 0x000fea0003800000 */
[----:B------:R-:W1:Y:S02]  /*3d00*/  LDG.E.U8 R72, desc[UR38][R8.64+0x28] ;  /* 0x0000282608487981 */ /* 0x000e64000c1e1100 */
[----:B-1----:R-:W-:-:S05]  /*3d10*/  PRMT R13, R72, 0x8880, RZ ;  /* 0x00008880480d7816 */ /* 0x002fca00000000ff */
[----:B------:R-:W-:-:S07]  /*3d20*/  IMAD R20, R13, R66, RZ ;  /* 0x000000420d147224 */ /* 0x000fce00078e02ff */
.L_x_76:
[----:B------:R-:W-:Y:S05]  /*3d30*/  BSYNC B1 ;  /* 0x0000000000017941 */ /* 0x000fea0003800000 */
.L_x_75:
[----:B-1----:R-:W-:Y:S01]  /*3d40*/  @!P5 IMAD R13, R44, R23, R20 ;  /* 0x000000172c0dd224 */ /* 0x002fe200078e0214 */
[----:B------:R-:W-:Y:S04]  /*3d50*/  BSSY B1, `(.L_x_77) ;  /* 0x0000006000017945 */ /* 0x000fe80003800000 */
[----:B------:R1:W-:Y:S01]  /*3d60*/  @!P5 STG.E.U8 desc[UR38][R4.64+0x28], R13 ;  /* 0x0000280d0400d986 */ /* 0x0003e2000c101126 */
[----:B------:R-:W-:Y:S05]  /*3d70*/  @P4 BRA `(.L_x_78) ;  /* 0x00000000000c4947 */ /* 0x000fea0003800000 */
[----:B------:R-:W1:Y:S02]  /*3d80*/  LDG.E.U8 R72, desc[UR38][R8.64+0x29] ;  /* 0x0000292608487981 */ /* 0x000e64000c1e1100 */
[----:B-1----:R-:W-:-:S05]  /*3d90*/  PRMT R13, R72, 0x8880, RZ ;  /* 0x00008880480d7816 */ /* 0x002fca00000000ff */
[----:B------:R-:W-:-:S07]  /*3da0*/  IMAD R20, R13, R66, RZ ;  /* 0x000000420d147224 */ /* 0x000fce00078e02ff */
.L_x_78:
[----:B------:R-:W-:Y:S05]  /*3db0*/  BSYNC B1 ;  /* 0x0000000000017941 */ /* 0x000fea0003800000 */
.L_x_77:
        /* <DEDUP_REMOVED lines=13> */
.L_x_80:
[----:B------:R-:W-:Y:S05]  /*3e90*/  BSYNC B1 ;  /* 0x0000000000017941 */ /* 0x000fea0003800000 */
.L_x_79:
[----:B-1----:R-:W-:Y:S01]  /*3ea0*/  @!P1 IMAD R13, R46, R23, R20 ;  /* 0x000000172e0d9224 */ /* 0x002fe200078e0214 */
[----:B------:R-:W-:Y:S04]  /*3eb0*/  BSSY B1, `(.L_x_81) ;  /* 0x0000006000017945 */ /* 0x000fe80003800000 */
[----:B------:R1:W-:Y:S01]  /*3ec0*/  @!P1 STG.E.U8 desc[UR38][R6.64+0x28], R13 ;  /* 0x0000280d06009986 */ /* 0x0003e2000c101126 */
[----:B------:R-:W-:Y:S05]  /*3ed0*/  @P4 BRA `(.L_x_82) ;  /* 0x00000000000c4947 */ /* 0x000fea0003800000 */
[----:B------:R-:W1:Y:S02]  /*3ee0*/  LDG.E.U8 R72, desc[UR38][R10.64+0x29] ;  /* 0x000029260a487981 */ /* 0x000e64000c1e1100 */
[----:B-1----:R-:W-:-:S05]  /*3ef0*/  PRMT R13, R72, 0x8880, RZ ;  /* 0x00008880480d7816 */ /* 0x002fca00000000ff */
[----:B------:R-:W-:-:S07]  /*3f00*/  IMAD R20, R13, R66, RZ ;  /* 0x000000420d147224 */ /* 0x000fce00078e02ff */
.L_x_82:
[----:B------:R-:W-:Y:S05]  /*3f10*/  BSYNC B1 ;  /* 0x0000000000017941 */ /* 0x000fea0003800000 */
.L_x_81:
[----:B------:R-:W-:Y:S01]  /*3f20*/  @!P4 IMAD R47, R47, R23, R20 ;  /* 0x000000172f2fc224 */ /* 0x000fe200078e0214 */
[----:B------:R-:W-:Y:S04]  /*3f30*/  BSSY B1, `(.L_x_83) ;  /* 0x0000006000017945 */ /* 0x000fe80003800000 */
[----:B------:R0:W-:Y:S01]  /*3f40*/  @!P4 STG.E.U8 desc[UR38][R6.64+0x29], R47 ;  /* 0x0000292f0600c986 */ /* 0x0001e2000c101126 */
[----:B------:R-:W-:Y:S05]  /*3f50*/  @P5 BRA `(.L_x_84) ;  /* 0x00000000000c5947 */ /* 0x000fea0003800000 */
[----:B------:R-:W1:Y:S02]  /*3f60*/  LDG.E.U8 R72, desc[UR38][R8.64+0x30] ;  /* 0x0000302608487981 */ /* 0x000e64000c1e1100 */
[----:B-1----:R-:W-:-:S05]  /*3f70*/  PRMT R13, R72, 0x8880, RZ ;  /* 0x00008880480d7816 */ /* 0x002fca00000000ff */
[----:B------:R-:W-:-:S07]  /*3f80*/  IMAD R20, R13, R66, RZ ;  /* 0x000000420d147224 */ /* 0x000fce00078e02ff */
.L_x_84:
[----:B------:R-:W-:Y:S05]  /*3f90*/  BSYNC B1 ;  /* 0x0000000000017941 */ /* 0x000fea0003800000 */
.L_x_83:
[----:B-1----:R-:W-:Y:S01]  /*3fa0*/  @!P5 IMAD R13, R32, R23, R20 ;  /* 0x00000017200dd224 */ /* 0x002fe200078e0214 */
[----:B------:R-:W-:Y:S04]  /*3fb0*/  BSSY B1, `(.L_x_85) ;  /* 0x0000006000017945 */ /* 0x000fe80003800000 */
[----:B------:R1:W-:Y:S01]  /*3fc0*/  @!P5 STG.E.U8 desc[UR38][R4.64+0x30], R13 ;  /* 0x0000300d0400d986 */ /* 0x0003e2000c101126 */
[----:B------:R-:W-:Y:S05]  /*3fd0*/  @P0 BRA `(.L_x_86) ;  /* 0x00000000000c0947 */ /* 0x000fea0003800000 */
[----:B------:R-:W1:Y:S02]  /*3fe0*/  LDG.E.U8 R72, desc[UR38][R8.64+0x31] ;  /* 0x0000312608487981 */ /* 0x000e64000c1e1100 */
[----:B-1----:R-:W-:-:S05]  /*3ff0*/  PRMT R13, R72, 0x8880, RZ ;  /* 0x00008880480d7816 */ /* 0x002fca00000000ff */
[----:B------:R-:W-:-:S07]  /*4000*/  IMAD R20, R13, R66, RZ ;  /* 0x000000420d147224 */ /* 0x000fce00078e02ff */
.L_x_86:
[----:B------:R-:W-:Y:S05]  /*4010*/  BSYNC B1 ;  /* 0x0000000000017941 */ /* 0x000fea0003800000 */
.L_x_85:
        /* <DEDUP_REMOVED lines=13> */
.L_x_88:
[----:B------:R-:W-:Y:S05]  /*40f0*/  BSYNC B1 ;  /* 0x0000000000017941 */ /* 0x000fea0003800000 */
.L_x_87:
[----:B-1----:R-:W-:Y:S01]  /*4100*/  @!P3 IMAD R13, R34, R23, R20 ;  /* 0x00000017220db224 */ /* 0x002fe200078e0214 */
[----:B------:R-:W-:Y:S04]  /*4110*/  BSSY B1, `(.L_x_89) ;  /* 0x0000006000017945 */ /* 0x000fe80003800000 */
[----:B------:R1:W-:Y:S01]  /*4120*/  @!P3 STG.E.U8 desc[UR38][R6.64+0x30], R13 ;  /* 0x0000300d0600b986 */ /* 0x0003e2000c101126 */
[----:B------:R-:W-:Y:S05]  /*4130*/  @P2 BRA `(.L_x_90) ;  /* 0x00000000000c2947 */ /* 0x000fea0003800000 */
[----:B------:R-:W1:Y:S02]  /*4140*/  LDG.E.U8 R72, desc[UR38][R10.64+0x31] ;  /* 0x000031260a487981 */ /* 0x000e64000c1e1100 */
[----:B-1----:R-:W-:-:S05]  /*4150*/  PRMT R13, R72, 0x8880, RZ ;  /* 0x00008880480d7816 */ /* 0x002fca00000000ff */
[----:B------:R-:W-:-:S07]  /*4160*/  IMAD R20, R13, R66, RZ ;  /* 0x000000420d147224 */ /* 0x000fce00078e02ff */
.L_x_90:
[----:B------:R-:W-:Y:S05]  /*4170*/  BSYNC B1 ;  /* 0x0000000000017941 */ /* 0x000fea0003800000 */
.L_x_89:
[----:B------:R-:W-:Y:S01]  /*4180*/  @!P2 IMAD R35, R35, R23, R20 ;  /* 0x000000172323a224 */ /* 0x000fe200078e0214 */
[----:B------:R-:W-:Y:S04]  /*4190*/  BSSY B1, `(.L_x_91) ;  /* 0x0000006000017945 */ /* 0x000fe80003800000 */
[----:B------:R0:W-:Y:S01]  /*41a0*/  @!P2 STG.E.U8 desc[UR38][R6.64+0x31], R35 ;  /* 0x000031230600a986 */ /* 0x0001e2000c101126 */
[----:B------:R-:W-:Y:S05]  /*41b0*/  @P0 BRA `(.L_x_92) ;  /* 0x00000000000c0947 */ /* 0x000fea0003800000 */
[----:B------:R-:W1:Y:S02]  /*41c0*/  LDG.E.U8 R72, desc[UR38][R8.64+0x38] ;  /* 0x0000382608487981 */ /* 0x000e64000c1e1100 */
[----:B-1----:R-:W-:-:S05]  /*41d0*/  PRMT R13, R72, 0x8880, RZ ;  /* 0x00008880480d7816 */ /* 0x002fca00000000ff */
[----:B------:R-:W-:-:S07]  /*41e0*/  IMAD R20, R13, R66, RZ ;  /* 0x000000420d147224 */ /* 0x000fce00078e02ff */
.L_x_92:
[----:B------:R-:W-:Y:S05]  /*41f0*/  BSYNC B1 ;  /* 0x0000000000017941 */ /* 0x000fea0003800000 */
.L_x_91:
[----:B-1----:R-:W-:Y:S01]  /*4200*/  @!P0 IMAD R13, R36, R23, R20 ;  /* 0x00000017240d8224 */ /* 0x002fe200078e0214 */
[----:B------:R-:W-:Y:S04]  /*4210*/  BSSY B1, `(.L_x_93) ;  /* 0x0000006000017945 */ /* 0x000fe80003800000 */
[----:B------:R1:W-:Y:S01]  /*4220*/  @!P0 STG.E.U8 desc[UR38][R4.64+0x38], R13 ;  /* 0x0000380d04008986 */ /* 0x0003e2000c101126 */
[----:B------:R-:W-:Y:S05]  /*4230*/  @P5 BRA `(.L_x_94) ;  /* 0x00000000000c5947 */ /* 0x000fea0003800000 */
[----:B------:R-:W1:Y:S02]  /*4240*/  LDG.E.U8 R72, desc[UR38][R8.64+0x39] ;  /* 0x0000392608487981 */ /* 0x000e64000c1e1100 */
[----:B-1----:R-:W-:-:S05]  /*4250*/  PRMT R13, R72, 0x8880, RZ ;  /* 0x00008880480d7816 */ /* 0x002fca00000000ff */
[----:B------:R-:W-:-:S07]  /*4260*/  IMAD R20, R13, R66, RZ ;  /* 0x000000420d147224 */ /* 0x000fce00078e02ff */
.L_x_94:
[----:B------:R-:W-:Y:S05]  /*4270*/  BSYNC B1 ;  /* 0x0000000000017941 */ /* 0x000fea0003800000 */
.L_x_93:
        /* <DEDUP_REMOVED lines=13> */
.L_x_96:
[----:B------:R-:W-:Y:S05]  /*4350*/  BSYNC B1 ;  /* 0x0000000000017941 */ /* 0x000fea0003800000 */
.L_x_95:
[----:B-1----:R-:W-:Y:S01]  /*4360*/  @!P4 IMAD R13, R38, R23, R20 ;  /* 0x00000017260dc224 */ /* 0x002fe200078e0214 */
[----:B------:R-:W-:Y:S04]  /*4370*/  BSSY B1, `(.L_x_97) ;  /* 0x0000006000017945 */ /* 0x000fe80003800000 */
[----:B------:R1:W-:Y:S01]  /*4380*/  @!P4 STG.E.U8 desc[UR38][R6.64+0x38], R13 ;  /* 0x0000380d0600c986 */ /* 0x0003e2000c101126 */
[----:B------:R-:W-:Y:S05]  /*4390*/  @P1 BRA `(.L_x_98) ;  /* 0x00000000000c1947 */ /* 0x000fea0003800000 */
[----:B------:R-:W1:Y:S02]  /*43a0*/  LDG.E.U8 R72, desc[UR38][R10.64+0x39] ;  /* 0x000039260a487981 */ /* 0x000e64000c1e1100 */
[----:B-1----:R-:W-:-:S05]  /*43b0*/  PRMT R13, R72, 0x8880, RZ ;  /* 0x00008880480d7816 */ /* 0x002fca00000000ff */
[----:B------:R-:W-:-:S07]  /*43c0*/  IMAD R20, R13, R66, RZ ;  /* 0x000000420d147224 */ /* 0x000fce00078e02ff */
.L_x_98:
[----:B------:R-:W-:Y:S05]  /*43d0*/  BSYNC B1 ;  /* 0x0000000000017941 */ /* 0x000fea0003800000 */
.L_x_97:
[----:B------:R-:W-:Y:S01]  /*43e0*/  @!P1 IMAD R39, R39, R23, R20 ;  /* 0x0000001727279224 */ /* 0x000fe200078e0214 */
[----:B------:R-:W-:Y:S04]  /*43f0*/  BSSY B1, `(.L_x_99) ;  /* 0x0000006000017945 */ /* 0x000fe80003800000 */
[----:B------:R0:W-:Y:S01]  /*4400*/  @!P1 STG.E.U8 desc[UR38][R6.64+0x39], R39 ;  /* 0x0000392706009986 */ /* 0x0001e2000c101126 */
[----:B------:R-:W-:Y:S05]  /*4410*/  @P3 BRA `(.L_x_100) ;  /* 0x00000000000c3947 */ /* 0x000fea0003800000 */
[----:B------:R-:W1:Y:S02]  /*4420*/  LDG.E.U8 R72, desc[UR38][R8.64+0x40] ;  /* 0x0000402608487981 */ /* 0x000e64000c1e1100 */
[----:B-1----:R-:W-:-:S05]  /*4430*/  PRMT R13, R72, 0x8880, RZ ;  /* 0x00008880480d7816 */ /* 0x002fca00000000ff */
[----:B------:R-:W-:-:S07]  /*4440*/  IMAD R20, R13, R66, RZ ;  /* 0x000000420d147224 */ /* 0x000fce00078e02ff */
.L_x_100:
[----:B------:R-:W-:Y:S05]  /*4450*/  BSYNC B1 ;  /* 0x0000000000017941 */ /* 0x000fea0003800000 */
.L_x_99:
[----:B-1----:R-:W-:Y:S01]  /*4460*/  @!P3 IMAD R13, R24, R23, R20 ;  /* 0x00000017180db224 */ /* 0x002fe200078e0214 */
[----:B------:R-:W-:Y:S04]  /*4470*/  BSSY B1, `(.L_x_101) ;  /* 0x0000006000017945 */ /* 0x000fe80003800000 */
[----:B------:R1:W-:Y:S01]  /*4480*/  @!P3 STG.E.U8 desc[UR38][R4.64+0x40], R13 ;  /* 0x0000400d0400b986 */ /* 0x0003e2000c101126 */
[----:B------:R-:W-:Y:S05]  /*4490*/  @P5 BRA `(.L_x_102) ;  /* 0x00000000000c5947 */ /* 0x000fea0003800000 */
[----:B------:R-:W1:Y:S02]  /*44a0*/  LDG.E.U8 R72, desc[UR38][R8.64+0x41] ;  /* 0x0000412608487981 */ /* 0x000e64000c1e1100 */
[----:B-1----:R-:W-:-:S05]  /*44b0*/  PRMT R13, R72, 0x8880, RZ ;  /* 0x00008880480d7816 */ /* 0x002fca00000000ff */
[----:B------:R-:W-:-:S07]  /*44c0*/  IMAD R20, R13, R66, RZ ;  /* 0x000000420d147224 */ /* 0x000fce00078e02ff */
.L_x_102:
[----:B------:R-:W-:Y:S05]  /*44d0*/  BSYNC B1 ;  /* 0x0000000000017941 */ /* 0x000fea0003800000 */
.L_x_101:
        /* <DEDUP_REMOVED lines=9> */
[----:B------:R-:W-:Y:S01]  /*4570*/  ISETP.LT.OR P3, PT, R3, 0x9, !P3 ;  /* 0x000000090300780c */ /* 0x000fe20005f61670 */
[----:B------:R-:W-:-:S12]  /*4580*/  @P2 BRA `(.L_x_104) ;  /* 0x00000000000c2947 */ /* 0x000fd80003800000 */
[----:B------:R-:W1:Y:S02]  /*4590*/  LDG.E.U8 R72, desc[UR38][R10.64+0x40] ;  /* 0x000040260a487981 */ /* 0x000e64000c1e1100 */
[----:B-1----:R-:W-:-:S05]  /*45a0*/  PRMT R13, R72, 0x8880, RZ ;  /* 0x00008880480d7816 */ /* 0x002fca00000000ff */
[----:B------:R-:W-:-:S07]  /*45b0*/  IMAD R20, R13, R66, RZ ;  /* 0x000000420d147224 */ /* 0x000fce00078e02ff */
.L_x_104:
[----:B------:R-:W-:Y:S05]  /*45c0*/  BSYNC B1 ;  /* 0x0000000000017941 */ /* 0x000fea0003800000 */
.L_x_103:
[----:B-1----:R-:W-:Y:S01]  /*45d0*/  @!P2 IMAD R13, R26, R23, R20 ;  /* 0x000000171a0da224 */ /* 0x002fe200078e0214 */
[----:B------:R-:W-:Y:S04]  /*45e0*/  BSSY B1, `(.L_x_105) ;  /* 0x0000006000017945 */ /* 0x000fe80003800000 */
[----:B------:R1:W-:Y:S01]  /*45f0*/  @!P2 STG.E.U8 desc[UR38][R6.64+0x40], R13 ;  /* 0x0000400d0600a986 */ /* 0x0003e2000c101126 */
[----:B------:R-:W-:Y:S05]  /*4600*/  @P0 BRA `(.L_x_106) ;  /* 0x00000000000c0947 */ /* 0x000fea0003800000 */
[----:B------:R-:W1:Y:S02]  /*4610*/  LDG.E.U8 R72, desc[UR38][R10.64+0x41] ;  /* 0x000041260a487981 */ /* 0x000e64000c1e1100 */
[----:B-1----:R-:W-:-:S05]  /*4620*/  PRMT R13, R72, 0x8880, RZ ;  /* 0x00008880480d7816 */ /* 0x002fca00000000ff */
[----:B------:R-:W-:-:S07]  /*4630*/  IMAD R20, R13, R66, RZ ;  /* 0x000000420d147224 */ /* 0x000fce00078e02ff */
.L_x_106:
[----:B------:R-:W-:Y:S05]  /*4640*/  BSYNC B1 ;  /* 0x0000000000017941 */ /* 0x000fea0003800000 */
.L_x_105:
[----:B------:R-:W-:Y:S01]  /*4650*/  @!P0 IMAD R27, R27, R23, R20 ;  /* 0x000000171b1b8224 */ /* 0x000fe200078e0214 */
[----:B------:R-:W-:Y:S04]  /*4660*/  BSSY B1, `(.L_x_107) ;  /* 0x0000006000017945 */ /* 0x000fe80003800000 */
[----:B------:R0:W-:Y:S01]  /*4670*/  @!P0 STG.E.U8 desc[UR38][R6.64+0x41], R27 ;  /* 0x0000411b06008986 */ /* 0x0001e2000c101126 */
[----:B------:R-:W-:Y:S05]  /*4680*/  @P5 BRA `(.L_x_108) ;  /* 0x00000000000c5947 */ /* 0x000fea0003800000 */
[----:B------:R-:W1:Y:S02]  /*4690*/  LDG.E.U8 R72, desc[UR38][R8.64+0x48] ;  /* 0x0000482608487981 */ /* 0x000e64000c1e1100 */
[----:B-1----:R-:W-:-:S05]  /*46a0*/  PRMT R13, R72, 0x8880, RZ ;  /* 0x00008880480d7816 */ /* 0x002fca00000000ff */
[----:B------:R-:W-:-:S07]  /*46b0*/  IMAD R20, R13, R66, RZ ;  /* 0x000000420d147224 */ /* 0x000fce00078e02ff */
.L_x_108:
[----:B------:R-:W-:Y:S05]  /*46c0*/  BSYNC B1 ;  /* 0x0000000000017941 */ /* 0x000fea0003800000 */
.L_x_107:
[----:B-1----:R-:W-:Y:S01]  /*46d0*/  @!P5 IMAD R13, R28, R23, R20 ;  /* 0x000000171c0dd224 */ /* 0x002fe200078e0214 */
[----:B------:R-:W-:Y:S04]  /*46e0*/  BSSY B1, `(.L_x_109) ;  /* 0x0000006000017945 */ /* 0x000fe80003800000 */
[----:B------:R1:W-:Y:S01]  /*46f0*/  @!P5 STG.E.U8 desc[UR38][R4.64+0x48], R13 ;  /* 0x0000480d0400d986 */ /* 0x0003e2000c101126 */
[----:B------:R-:W-:Y:S05]  /*4700*/  @P4 BRA `(.L_x_110) ;  /* 0x00000000000c4947 */ /* 0x000fea0003800000 */
[----:B------:R-:W1:Y:S02]  /*4710*/  LDG.E.U8 R72, desc[UR38][R8.64+0x49] ;  /* 0x0000492608487981 */ /* 0x000e64000c1e1100 */
[----:B-1----:R-:W-:-:S05]  /*4720*/  PRMT R13, R72, 0x8880, RZ ;  /* 0x00008880480d7816 */ /* 0x002fca00000000ff */
[----:B------:R-:W-:-:S07]  /*4730*/  IMAD R20, R13, R66, RZ ;  /* 0x000000420d147224 */ /* 0x000fce00078e02ff */
.L_x_110:
[----:B------:R-:W-:Y:S05]  /*4740*/  BSYNC B1 ;  /* 0x0000000000017941 */ /* 0x000fea0003800000 */
.L_x_109:
[----:B------:R-:W-:Y:S01]  /*4750*/  @!P4 IMAD R29, R29, R23, R20 ;  /* 0x000000171d1dc224 */ /* 0x000fe200078e0214 */
[----:B------:R-:W-:Y:S04]  /*4760*/  BSSY B1, `(.L_x_111) ;  /* 0x0000006000017945 */ /* 0x000fe80003800000 */
[----:B------:R0:W-:Y:S01]  /*4770*/  @!P4 STG.E.U8 desc[UR38][R4.64+0x49], R29 ;  /* 0x0000491d0400c986 */ /* 0x0001e2000c101126 */
[----:B------:R-:W-:Y:S05]  /*4780*/  @P3 BRA `(.L_x_112) ;  /* 0x00000000000c3947 */ /* 0x000fea0003800000 */
[----:B------:R-:W0:Y:S02]  /*4790*/  LDG.E.U8 R72, desc[UR38][R10.64+0x48] ;  /* 0x000048260a487981 */ /* 0x000e24000c1e1100 */
[----:B012-4-:R-:W-:-:S05]  /*47a0*/  PRMT R5, R72, 0x8880, RZ ;  /* 0x0000888048057816 */ /* 0x017fca00000000ff */
[----:B------:R-:W-:-:S07]  /*47b0*/  IMAD R20, R5, R66, RZ ;  /* 0x0000004205147224 */ /* 0x000fce00078e02ff */
.L_x_112:
[----:B------:R-:W-:Y:S05]  /*47c0*/  BSYNC B1 ;  /* 0x0000000000017941 */ /* 0x000fea0003800000 */
.L_x_111:
[----:B012-4-:R-:W-:Y:S01]  /*47d0*/  @!P3 IMAD R5, R30, R23, R20 ;  /* 0x000000171e05b224 */ /* 0x017fe200078e0214 */
[----:B------:R-:W-:Y:S01]  /*47e0*/  ISETP.LT.OR P1, PT, R3, 0x9, !P1 ;  /* 0x000000090300780c */ /* 0x000fe20004f21670 */
[----:B------:R-:W-:Y:S03]  /*47f0*/  BSSY B1, `(.L_x_113) ;  /* 0x0000006000017945 */ /* 0x000fe60003800000 */
[----:B------:R0:W-:Y:S09]  /*4800*/  @!P3 STG.E.U8 desc[UR38][R6.64+0x48], R5 ;  /* 0x000048050600b986 */ /* 0x0001f2000c101126 */
[----:B------:R-:W-:Y:S05]  /*4810*/  @P1 BRA `(.L_x_114) ;  /* 0x00000000000c1947 */ /* 0x000fea0003800000 */
[----:B------:R-:W2:Y:S02]  /*4820*/  LDG.E.U8 R72, desc[UR38][R10.64+0x49] ;  /* 0x000049260a487981 */ /* 0x000ea4000c1e1100 */
[----:B--2---:R-:W-:-:S05]  /*4830*/  PRMT R3, R72, 0x8880, RZ ;  /* 0x0000888048037816 */ /* 0x004fca00000000ff */
[----:B------:R-:W-:-:S07]  /*4840*/  IMAD R20, R3, R66, RZ ;  /* 0x0000004203147224 */ /* 0x000fce00078e02ff */
.L_x_114:
[----:B------:R-:W-:Y:S05]  /*4850*/  BSYNC B1 ;  /* 0x0000000000017941 */ /* 0x000fea0003800000 */
.L_x_113:
[----:B------:R-:W-:Y:S01]  /*4860*/  IMAD R31, R31, R23, R20 ;  /* 0x000000171f1f7224 */ /* 0x000fe200078e0214 */
[----:B------:R-:W-:Y:S06]  /*4870*/  @P1 BRA `(.L_x_115) ;  /* 0x0000000800381947 */ /* 0x000fec0003800000 */
[----:B------:R1:W-:Y:S01]  /*4880*/  STG.E.U8 desc[UR38][R6.64+0x49], R31 ;  /* 0x0000491f06007986 */ /* 0x0003e2000c101126 */
[----:B------:R-:W-:Y:S05]  /*4890*/  BRA `(.L_x_115) ;  /* 0x0000000800307947 */ /* 0x000fea0003800000 */
.L_x_34:
[C---:B------:R-:W-:Y:S02]  /*48a0*/  ISETP.GE.AND P1, PT, R12.reuse, 0x1, PT ;  /* 0x000000010c00780c */ /* 0x040fe40003f26270 */
[----:B------:R-:W-:Y:S02]  /*48b0*/  ISETP.GE.AND P2, PT, R12, 0x2, PT ;  /* 0x000000020c00780c */ /* 0x000fe40003f46270 */
[C---:B------:R-:W-:Y:S02]  /*48c0*/  ISETP.LT.OR P4, PT, R3.reuse, 0x1, !P1 ;  /* 0x000000010300780c */ /* 0x040fe40004f81670 */
[C---:B------:R-:W-:Y:S02]  /*48d0*/  ISETP.LT.OR P5, PT, R3.reuse, 0x1, !P2 ;  /* 0x000000010300780c */ /* 0x040fe400057a1670 */
[C---:B------:R-:W-:Y:S02]  /*48e0*/  ISETP.LT.OR P1, PT, R3.reuse, 0x9, !P1 ;  /* 0x000000090300780c */ /* 0x040fe40004f21670 */
[----:B------:R-:W-:-:S02]  /*48f0*/  ISETP.LT.OR P2, PT, R3, 0x9, !P2 ;  /* 0x000000090300780c */ /* 0x000fc40005741670 */
[C---:B------:R-:W-:Y:S02]  /*4900*/  ISETP.GE.AND P3, PT, R12.reuse, 0x9, PT ;  /* 0x000000090c00780c */ /* 0x040fe40003f66270 */
[----:B------:R-:W-:-:S03]  /*4910*/  ISETP.GE.AND P0, PT, R12, 0xa, PT ;  /* 0x0000000a0c00780c */ /* 0x000fc60003f06270 */
[-C--:B------:R-:W-:Y:S02]  /*4920*/  @!P4 IMAD R9, R56, R23.reuse, RZ ;  /* 0x000000173809c224 */ /* 0x080fe400078e02ff */
[-C--:B------:R-:W-:Y:S02]  /*4930*/  @!P5 IMAD R57, R57, R23.reuse, RZ ;  /* 0x000000173939d224 */ /* 0x080fe400078e02ff */
[-C--:B------:R-:W-:Y:S01]  /*4940*/  @!P1 IMAD R11, R58, R23.reuse, RZ ;  /* 0x000000173a0b9224 */ /* 0x080fe200078e02ff */
[----:B------:R0:W-:Y:S01]  /*4950*/  @!P4 STG.E.U8 desc[UR38][R4.64], R9 ;  /* 0x000000090400c986 */ /* 0x0001e2000c101126 */
[----:B------:R-:W-:Y:S01]  /*4960*/  ISETP.LT.OR P4, PT, R3, 0x1, !P3 ;  /* 0x000000010300780c */ /* 0x000fe20005f81670 */
[----:B------:R-:W-:Y:S02]  /*4970*/  @!P2 IMAD R59, R59, R23, RZ ;  /* 0x000000173b3ba224 */ /* 0x000fe400078e02ff */
[----:B------:R-:W-:Y:S01]  /*4980*/  @!P5 STG.E.U8 desc[UR38][R4.64+0x1], R57 ;  /* 0x000001390400d986 */ /* 0x000fe2000c101126 */
[----:B------:R-:W-:-:S02]  /*4990*/  ISETP.LT.OR P5, PT, R3, 0x1, !P0 ;  /* 0x000000010300780c */ /* 0x000fc400047a1670 */
[C---:B------:R-:W-:Y:S01]  /*49a0*/  ISETP.LT.OR P0, PT, R3.reuse, 0x9, !P0 ;  /* 0x000000090300780c */ /* 0x040fe20004701670 */
[----:B------:R1:W-:Y:S01]  /*49b0*/  @!P1 STG.E.U8 desc[UR38][R6.64], R11 ;  /* 0x0000000b06009986 */ /* 0x0003e2000c101126 */
[----:B------:R-:W-:Y:S02]  /*49c0*/  ISETP.LT.OR P1, PT, R3, 0x9, !P3 ;  /* 0x000000090300780c */ /* 0x000fe40005f21670 */
[C---:B------:R-:W-:Y:S01]  /*49d0*/  ISETP.GE.AND P3, PT, R12.reuse, 0x11, PT ;  /* 0x000000110c00780c */ /* 0x040fe20003f66270 */
[----:B------:R-:W-:Y:S01]  /*49e0*/  @!P2 STG.E.U8 desc[UR38][R6.64+0x1], R59 ;  /* 0x0000013b0600a986 */ /* 0x000fe2000c101126 */
[----:B------:R-:W-:Y:S01]  /*49f0*/  ISETP.GE.AND P2, PT, R12, 0x12, PT ;  /* 0x000000120c00780c */ /* 0x000fe20003f46270 */
[----:B------:R-:W-:-:S04]  /*4a00*/  @!P4 IMAD R13, R60, R23, RZ ;  /* 0x000000173c0dc224 */ /* 0x000fc800078e02ff */
[-C--:B------:R-:W-:Y:S01]  /*4a10*/  @!P5 IMAD R61, R61, R23.reuse, RZ ;  /* 0x000000173d3dd224 */ /* 0x080fe200078e02ff */
[----:B------:R-:W-:Y:S01]  /*4a20*/  @!P4 STG.E.U8 desc[UR38][R4.64+0x8], R13 ;  /* 0x0000080d0400c986 */ /* 0x000fe2000c101126 */
[----:B------:R-:W-:Y:S01]  /*4a30*/  ISETP.LT.OR P4, PT, R3, 0x1, !P3 ;  /* 0x000000010300780c */ /* 0x000fe20005f81670 */
[-C--:B------:R-:W-:Y:S02]  /*4a40*/  @!P0 IMAD R63, R63, R23.reuse, RZ ;  /* 0x000000173f3f8224 */ /* 0x080fe400078e02ff */
[----:B------:R-:W-:Y:S01]  /*4a50*/  @!P5 STG.E.U8 desc[UR38][R4.64+0x9], R61 ;  /* 0x0000093d0400d986 */ /* 0x000fe2000c101126 */
[C---:B------:R-:W-:Y:S01]  /*4a60*/  ISETP.LT.OR P5, PT, R3.reuse, 0x1, !P2 ;  /* 0x000000010300780c */ /* 0x040fe200057a1670 */
[----:B0-----:R-:W-:Y:S01]  /*4a70*/  @!P1 IMAD R9, R62, R23, RZ ;  /* 0x000000173e099224 */ /* 0x001fe200078e02ff */
[----:B------:R-:W-:Y:S01]  /*4a80*/  ISETP.LT.OR P2, PT, R3, 0x9, !P2 ;  /* 0x000000090300780c */ /* 0x000fe20005741670 */
[----:B------:R-:W-:Y:S01]  /*4a90*/  @!P0 STG.E.U8 desc[UR38][R6.64+0x9], R63 ;  /* 0x0000093f06008986 */ /* 0x000fe2000c101126 */
[----:B------:R-:W-:-:S03]  /*4aa0*/  ISETP.GE.AND P0, PT, R12, 0x1a, PT ;  /* 0x0000001a0c00780c */ /* 0x000fc60003f06270 */
[----:B------:R0:W-:Y:S01]  /*4ab0*/  @!P1 STG.E.U8 desc[UR38][R6.64+0x8], R9 ;  /* 0x0000080906009986 */ /* 0x0001e2000c101126 */
[----:B------:R-:W-:Y:S01]  /*4ac0*/  ISETP.LT.OR P1, PT, R3, 0x9, !P3 ;  /* 0x000000090300780c */ /* 0x000fe20005f21670 */
[----:B-1----:R-:W-:Y:S01]  /*4ad0*/  @!P4 IMAD R11, R48, R23, RZ ;  /* 0x00000017300bc224 */ /* 0x002fe200078e02ff */
[----:B------:R-:W-:-:S03]  /*4ae0*/  ISETP.GE.AND P3, PT, R12, 0x19, PT ;  /* 0x000000190c00780c */ /* 0x000fc60003f66270 */
[-C--:B------:R-:W-:Y:S01]  /*4af0*/  @!P5 IMAD R49, R49, R23.reuse, RZ ;  /* 0x000000173131d224 */ /* 0x080fe200078e02ff */
[----:B------:R-:W-:Y:S01]  /*4b00*/  @!P4 STG.E.U8 desc[UR38][R4.64+0x10], R11 ;  /* 0x0000100b0400c986 */ /* 0x000fe2000c101126 */
[----:B------:R-:W-:Y:S01]  /*4b10*/  ISETP.LT.OR P4, PT, R3, 0x1, !P3 ;  /* 0x000000010300780c */ /* 0x000fe20005f81670 */
[-C--:B------:R-:W-:Y:S02]  /*4b20*/  @!P2 IMAD R51, R51, R23.reuse, RZ ;  /* 0x000000173333a224 */ /* 0x080fe400078e02ff */
[----:B------:R-:W-:Y:S01]  /*4b30*/  @!P5 STG.E.U8 desc[UR38][R4.64+0x11], R49 ;  /* 0x000011310400d986 */ /* 0x000fe2000c101126 */
[C---:B------:R-:W-:Y:S02]  /*4b40*/  ISETP.LT.OR P5, PT, R3.reuse, 0x1, !P0 ;  /* 0x000000010300780c */ /* 0x040fe400047a1670 */
[----:B0-----:R-:W-:Y:S01]  /*4b50*/  @!P1 IMAD R9, R50, R23, RZ ;  /* 0x0000001732099224 */ /* 0x001fe200078e02ff */
[----:B------:R-:W-:Y:S01]  /*4b60*/  @!P2 STG.E.U8 desc[UR38][R6.64+0x11], R51 ;  /* 0x000011330600a986 */ /* 0x000fe2000c101126 */
[----:B------:R-:W-:-:S02]  /*4b70*/  ISETP.LT.OR P0, PT, R3, 0x9, !P0 ;  /* 0x000000090300780c */ /* 0x000fc40004701670 */
[----:B------:R-:W-:Y:S01]  /*4b80*/  ISETP.GE.AND P2, PT, R12, 0x22, PT ;  /* 0x000000220c00780c */ /* 0x000fe20003f46270 */
[----:B------:R0:W-:Y:S01]  /*4b90*/  @!P1 STG.E.U8 desc[UR38][R6.64+0x10], R9 ;  /* 0x0000100906009986 */ /* 0x0001e2000c101126 */
[----:B------:R-:W-:Y:S01]  /*4ba0*/  ISETP.LT.OR P1, PT, R3, 0x9, !P3 ;  /* 0x000000090300780c */ /* 0x000fe20005f21670 */
[----:B------:R-:W-:Y:S01]  /*4bb0*/  @!P4 IMAD R13, R52, R23, RZ ;  /* 0x00000017340dc224 */ /* 0x000fe200078e02ff */
[----:B------:R-:W-:-:S03]  /*4bc0*/  ISETP.GE.AND P3, PT, R12, 0x21, PT ;  /* 0x000000210c00780c */ /* 0x000fc60003f66270 */
[-C--:B------:R-:W-:Y:S01]  /*4bd0*/  @!P5 IMAD R53, R53, R23.reuse, RZ ;  /* 0x000000173535d224 */ /* 0x080fe200078e02ff */
[----:B------:R-:W-:Y:S01]  /*4be0*/  @!P4 STG.E.U8 desc[UR38][R4.64+0x18], R13 ;  /* 0x0000180d0400c986 */ /* 0x000fe2000c101126 */
[----:B------:R-:W-:Y:S02]  /*4bf0*/  ISETP.LT.OR P4, PT, R3, 0x1, !P3 ;  /* 0x000000010300780c */ /* 0x000fe40005f81670 */
[-C--:B------:R-:W-:Y:S01]  /*4c00*/  @!P0 IMAD R55, R55, R23.reuse, RZ ;  /* 0x0000001737378224 */ /* 0x080fe200078e02ff */
[----:B------:R-:W-:Y:S01]  /*4c10*/  @!P5 STG.E.U8 desc[UR38][R4.64+0x19], R53 ;  /* 0x000019350400d986 */ /* 0x000fe2000c101126 */
[C---:B------:R-:W-:Y:S02]  /*4c20*/  ISETP.LT.OR P5, PT, R3.reuse, 0x1, !P2 ;  /* 0x000000010300780c */ /* 0x040fe400057a1670 */
[----:B0-----:R-:W-:Y:S01]  /*4c30*/  @!P1 IMAD R9, R54, R23, RZ ;  /* 0x0000001736099224 */ /* 0x001fe200078e02ff */
[----:B------:R-:W-:Y:S01]  /*4c40*/  ISETP.LT.OR P2, PT, R3, 0x9, !P2 ;  /* 0x000000090300780c */ /* 0x000fe20005741670 */
[----:B------:R-:W-:Y:S01]  /*4c50*/  @!P0 STG.E.U8 desc[UR38][R6.64+0x19], R55 ;  /* 0x0000193706008986 */ /* 0x000fe2000c101126 */
[----:B------:R-:W-:-:S03]  /*4c60*/  ISETP.GE.AND P0, PT, R12, 0x2a, PT ;  /* 0x0000002a0c00780c */ /* 0x000fc60003f06270 */
[----:B------:R0:W-:Y:S01]  /*4c70*/  @!P1 STG.E.U8 desc[UR38][R6.64+0x18], R9 ;  /* 0x0000180906009986 */ /* 0x0001e2000c101126 */
[-C--:B------:R-:W-:Y:S01]  /*4c80*/  @!P4 IMAD R11, R40, R23.reuse, RZ ;  /* 0x00000017280bc224 */ /* 0x080fe200078e02ff */
[----:B------:R-:W-:Y:S02]  /*4c90*/  ISETP.LT.OR P1, PT, R3, 0x9, !P3 ;  /* 0x000000090300780c */ /* 0x000fe40005f21670 */
[----:B------:R-:W-:Y:S01]  /*4ca0*/  ISETP.GE.AND P3, PT, R12, 0x29, PT ;  /* 0x000000290c00780c */ /* 0x000fe20003f66270 */
[-C--:B------:R-:W-:Y:S01]  /*4cb0*/  @!P5 IMAD R41, R41, R23.reuse, RZ ;  /* 0x000000172929d224 */ /* 0x080fe200078e02ff */
[----:B------:R-:W-:Y:S02]  /*4cc0*/  @!P4 STG.E.U8 desc[UR38][R4.64+0x20], R11 ;  /* 0x0000200b0400c986 */ /* 0x000fe4000c101126 */
[----:B------:R-:W-:Y:S01]  /*4cd0*/  ISETP.LT.OR P4, PT, R3, 0x1, !P3 ;  /* 0x000000010300780c */ /* 0x000fe20005f81670 */
[----:B------:R-:W-:Y:S01]  /*4ce0*/  @!P2 IMAD R43, R43, R23, RZ ;  /* 0x000000172b2ba224 */ /* 0x000fe200078e02ff */
[----:B------:R-:W-:Y:S01]  /*4cf0*/  @!P5 STG.E.U8 desc[UR38][R4.64+0x21], R41 ;  /* 0x000021290400d986 */ /* 0x000fe2000c101126 */
[----:B------:R-:W-:-:S02]  /*4d00*/  ISETP.LT.OR P5, PT, R3, 0x1, !P0 ;  /* 0x000000010300780c */ /* 0x000fc400047a1670 */
[C---:B------:R-:W-:Y:S01]  /*4d10*/  ISETP.LT.OR P3, PT, R3.reuse, 0x9, !P3 ;  /* 0x000000090300780c */ /* 0x040fe20005f61670 */
[----:B------:R-:W-:Y:S01]  /*4d20*/  @!P2 STG.E.U8 desc[UR38][R6.64+0x21], R43 ;  /* 0x0000212b0600a986 */ /* 0x000fe2000c101126 */
[-C--:B0-----:R-:W-:Y:S01]  /*4d30*/  @!P1 IMAD R9, R42, R23.reuse, RZ ;  /* 0x000000172a099224 */ /* 0x081fe200078e02ff */
[----:B------:R-:W-:Y:S02]  /*4d40*/  ISETP.LT.OR P2, PT, R3, 0x9, !P0 ;  /* 0x000000090300780c */ /* 0x000fe40004741670 */
[----:B------:R-:W-:Y:S02]  /*4d50*/  ISETP.GE.AND P0, PT, R12, 0x32, PT ;  /* 0x000000320c00780c */ /* 0x000fe40003f06270 */
[----:B------:R0:W-:Y:S01]  /*4d60*/  @!P1 STG.E.U8 desc[UR38][R6.64+0x20], R9 ;  /* 0x0000200906009986 */ /* 0x0001e2000c101126 */
[-C--:B------:R-:W-:Y:S01]  /*4d70*/  @!P4 IMAD R13, R44, R23.reuse, RZ ;  /* 0x000000172c0dc224 */ /* 0x080fe200078e02ff */
[----:B------:R-:W-:Y:S02]  /*4d80*/  ISETP.GE.AND P1, PT, R12, 0x31, PT ;  /* 0x000000310c00780c */ /* 0x000fe40003f26270 */
[----:B------:R-:W-:-:S02]  /*4d90*/  @!P5 IMAD R45, R45, R23, RZ ;  /* 0x000000172d2dd224 */ /* 0x000fc400078e02ff */
[----:B------:R-:W-:Y:S01]  /*4da0*/  @!P4 STG.E.U8 desc[UR38][R4.64+0x28], R13 ;  /* 0x0000280d0400c986 */ /* 0x000fe2000c101126 */
[----:B------:R-:W-:Y:S02]  /*4db0*/  ISETP.LT.OR P4, PT, R3, 0x1, !P1 ;  /* 0x000000010300780c */ /* 0x000fe40004f81670 */
[-C--:B------:R-:W-:Y:S01]  /*4dc0*/  @!P2 IMAD R47, R47, R23.reuse, RZ ;  /* 0x000000172f2fa224 */ /* 0x080fe200078e02ff */
[----:B------:R-:W-:Y:S01]  /*4dd0*/  @!P5 STG.E.U8 desc[UR38][R4.64+0x29], R45 ;  /* 0x0000292d0400d986 */ /* 0x000fe2000c101126 */
[C---:B------:R-:W-:Y:S01]  /*4de0*/  ISETP.LT.OR P5, PT, R3.reuse, 0x1, !P0 ;  /* 0x000000010300780c */ /* 0x040fe200047a1670 */
[-C--:B0-----:R-:W-:Y:S01]  /*4df0*/  @!P3 IMAD R9, R46, R23.reuse, RZ ;  /* 0x000000172e09b224 */ /* 0x081fe200078e02ff */
[C---:B------:R-:W-:Y:S01]  /*4e00*/  ISETP.LT.OR P1, PT, R3.reuse, 0x9, !P1 ;  /* 0x000000090300780c */ /* 0x040fe20004f21670 */
[----:B------:R-:W-:Y:S01]  /*4e10*/  @!P2 STG.E.U8 desc[UR38][R6.64+0x29], R47 ;  /* 0x0000292f0600a986 */ /* 0x000fe2000c101126 */
[----:B------:R-:W-:Y:S02]  /*4e20*/  ISETP.LT.OR P0, PT, R3, 0x9, !P0 ;  /* 0x000000090300780c */ /* 0x000fe40004701670 */
[C---:B------:R-:W-:Y:S01]  /*4e30*/  ISETP.GE.AND P2, PT, R12.reuse, 0x3a, PT ;  /* 0x0000003a0c00780c */ /* 0x040fe20003f46270 */
[----:B------:R0:W-:Y:S01]  /*4e40*/  @!P3 STG.E.U8 desc[UR38][R6.64+0x28], R9 ;  /* 0x000028090600b986 */ /* 0x0001e2000c101126 */
[----:B------:R-:W-:Y:S01]  /*4e50*/  ISETP.GE.AND P3, PT, R12, 0x39, PT ;  /* 0x000000390c00780c */ /* 0x000fe20003f66270 */
[----:B------:R-:W-:-:S04]  /*4e60*/  @!P4 IMAD R11, R32, R23, RZ ;  /* 0x00000017200bc224 */ /* 0x000fc800078e02ff */
[-C--:B------:R-:W-:Y:S01]  /*4e70*/  @!P5 IMAD R33, R33, R23.reuse, RZ ;  /* 0x000000172121d224 */ /* 0x080fe200078e02ff */
[----:B------:R-:W-:Y:S01]  /*4e80*/  @!P4 STG.E.U8 desc[UR38][R4.64+0x30], R11 ;  /* 0x0000300b0400c986 */ /* 0x000fe2000c101126 */
[----:B------:R-:W-:Y:S02]  /*4e90*/  ISETP.LT.OR P4, PT, R3, 0x1, !P3 ;  /* 0x000000010300780c */ /* 0x000fe40005f81670 */
[-C--:B------:R-:W-:Y:S01]  /*4ea0*/  @!P0 IMAD R35, R35, R23.reuse, RZ ;  /* 0x0000001723238224 */ /* 0x080fe200078e02ff */
[----:B------:R-:W-:Y:S01]  /*4eb0*/  @!P5 STG.E.U8 desc[UR38][R4.64+0x31], R33 ;  /* 0x000031210400d986 */ /* 0x000fe2000c101126 */
[C---:B------:R-:W-:Y:S01]  /*4ec0*/  ISETP.LT.OR P5, PT, R3.reuse, 0x1, !P2 ;  /* 0x000000010300780c */ /* 0x040fe200057a1670 */
[----:B0-----:R-:W-:Y:S01]  /*4ed0*/  @!P1 IMAD R9, R34, R23, RZ ;  /* 0x0000001722099224 */ /* 0x001fe200078e02ff */
[----:B------:R-:W-:Y:S01]  /*4ee0*/  ISETP.LT.OR P3, PT, R3, 0x9, !P3 ;  /* 0x000000090300780c */ /* 0x000fe20005f61670 */
[----:B------:R-:W-:Y:S01]  /*4ef0*/  @!P0 STG.E.U8 desc[UR38][R6.64+0x31], R35 ;  /* 0x0000312306008986 */ /* 0x000fe2000c101126 */
[----:B------:R-:W-:-:S02]  /*4f00*/  ISETP.GE.AND P0, PT, R12, 0x42, PT ;  /* 0x000000420c00780c */ /* 0x000fc40003f06270 */
[----:B------:R-:W-:Y:S01]  /*4f10*/  ISETP.LT.OR P2, PT, R3, 0x9, !P2 ;  /* 0x000000090300780c */ /* 0x000fe20005741670 */
[----:B------:R0:W-:Y:S01]  /*4f20*/  @!P1 STG.E.U8 desc[UR38][R6.64+0x30], R9 ;  /* 0x0000300906009986 */ /* 0x0001e2000c101126 */
[----:B------:R-:W-:Y:S01]  /*4f30*/  ISETP.GE.AND P1, PT, R12, 0x41, PT ;  /* 0x000000410c00780c */ /* 0x000fe20003f26270 */
[----:B------:R-:W-:-:S04]  /*4f40*/  @!P4 IMAD R13, R36, R23, RZ ;  /* 0x00000017240dc224 */ /* 0x000fc800078e02ff */
[-C--:B------:R-:W-:Y:S01]  /*4f50*/  @!P5 IMAD R37, R37, R23.reuse, RZ ;  /* 0x000000172525d224 */ /* 0x080fe200078e02ff */
[----:B------:R-:W-:Y:S01]  /*4f60*/  @!P4 STG.E.U8 desc[UR38][R4.64+0x38], R13 ;  /* 0x0000380d0400c986 */ /* 0x000fe2000c101126 */
[C---:B------:R-:W-:Y:S02]  /*4f70*/  ISETP.LT.OR P4, PT, R3.reuse, 0x1, !P1 ;  /* 0x000000010300780c */ /* 0x040fe40004f81670 */
[C---:B------:R-:W-:Y:S01]  /*4f80*/  ISETP.LT.OR P1, PT, R3.reuse, 0x9, !P1 ;  /* 0x000000090300780c */ /* 0x040fe20004f21670 */
[----:B------:R-:W-:Y:S01]  /*4f90*/  @!P5 STG.E.U8 desc[UR38][R4.64+0x39], R37 ;  /* 0x000039250400d986 */ /* 0x000fe2000c101126 */
[C---:B------:R-:W-:Y:S01]  /*4fa0*/  ISETP.LT.OR P5, PT, R3.reuse, 0x1, !P0 ;  /* 0x000000010300780c */ /* 0x040fe200047a1670 */
[-C--:B0-----:R-:W-:Y:S01]  /*4fb0*/  @!P3 IMAD R9, R38, R23.reuse, RZ ;  /* 0x000000172609b224 */ /* 0x081fe200078e02ff */
[----:B------:R-:W-:Y:S01]  /*4fc0*/  ISETP.LT.OR P0, PT, R3, 0x9, !P0 ;  /* 0x000000090300780c */ /* 0x000fe20004701670 */
[----:B------:R-:W-:-:S03]  /*4fd0*/  @!P2 IMAD R39, R39, R23, RZ ;  /* 0x000000172727a224 */ /* 0x000fc600078e02ff */
[----:B------:R0:W-:Y:S01]  /*4fe0*/  @!P3 STG.E.U8 desc[UR38][R6.64+0x38], R9 ;  /* 0x000038090600b986 */ /* 0x0001e2000c101126 */
[----:B------:R-:W-:Y:S02]  /*4ff0*/  ISETP.GE.AND P3, PT, R12, 0x4a, PT ;  /* 0x0000004a0c00780c */ /* 0x000fe40003f66270 */
[-C--:B------:R-:W-:Y:S01]  /*5000*/  @!P4 IMAD R11, R24, R23.reuse, RZ ;  /* 0x00000017180bc224 */ /* 0x080fe200078e02ff */
[----:B------:R-:W-:Y:S01]  /*5010*/  @!P2 STG.E.U8 desc[UR38][R6.64+0x39], R39 ;  /* 0x000039270600a986 */ /* 0x000fe2000c101126 */
[----:B------:R-:W-:Y:S02]  /*5020*/  ISETP.GE.AND P2, PT, R12, 0x49, PT ;  /* 0x000000490c00780c */ /* 0x000fe40003f46270 */
[-C--:B------:R-:W-:Y:S01]  /*5030*/  @!P5 IMAD R25, R25, R23.reuse, RZ ;  /* 0x000000171919d224 */ /* 0x080fe200078e02ff */
[----:B------:R1:W-:Y:S01]  /*5040*/  @!P4 STG.E.U8 desc[UR38][R4.64+0x40], R11 ;  /* 0x0000400b0400c986 */ /* 0x0003e2000c101126 */
[----:B------:R-:W-:Y:S01]  /*5050*/  ISETP.LT.OR P4, PT, R3, 0x1, !P2 ;  /* 0x000000010300780c */ /* 0x000fe20005781670 */
[----:B------:R-:W-:Y:S01]  /*5060*/  @!P0 IMAD R27, R27, R23, RZ ;  /* 0x000000171b1b8224 */ /* 0x000fe200078e02ff */
[C---:B------:R-:W-:Y:S01]  /*5070*/  ISETP.LT.OR P2, PT, R3.reuse, 0x9, !P2 ;  /* 0x000000090300780c */ /* 0x040fe20005741670 */
[----:B------:R2:W-:Y:S01]  /*5080*/  @!P5 STG.E.U8 desc[UR38][R4.64+0x41], R25 ;  /* 0x000041190400d986 */ /* 0x0005e2000c101126 */
[----:B------:R-:W-:-:S02]  /*5090*/  ISETP.LT.OR P5, PT, R3, 0x1, !P3 ;  /* 0x000000010300780c */ /* 0x000fc40005fa1670 */
[----:B------:R-:W-:Y:S01]  /*50a0*/  ISETP.LT.OR P3, PT, R3, 0x9, !P3 ;  /* 0x000000090300780c */ /* 0x000fe20005f61670 */
[-C--:B------:R-:W-:Y:S01]  /*50b0*/  @!P1 IMAD R3, R26, R23.reuse, RZ ;  /* 0x000000171a039224 */ /* 0x080fe200078e02ff */
[----:B------:R2:W-:Y:S04]  /*50c0*/  @!P0 STG.E.U8 desc[UR38][R6.64+0x41], R27 ;  /* 0x0000411b06008986 */ /* 0x0005e8000c101126 */
[----:B------:R2:W-:Y:S01]  /*50d0*/  @!P1 STG.E.U8 desc[UR38][R6.64+0x40], R3 ;  /* 0x0000400306009986 */ /* 0x0005e2000c101126 */
[-C--:B0-----:R-:W-:Y:S02]  /*50e0*/  @!P4 IMAD R9, R28, R23.reuse, RZ ;  /* 0x000000171c09c224 */ /* 0x081fe400078e02ff */
[-C--:B-1----:R-:W-:Y:S02]  /*50f0*/  @!P2 IMAD R11, R30, R23.reuse, RZ ;  /* 0x000000171e0ba224 */ /* 0x082fe400078e02ff */
[-C--:B------:R-:W-:Y:S01]  /*5100*/  @!P5 IMAD R29, R29, R23.reuse, RZ ;  /* 0x000000171d1dd224 */ /* 0x080fe200078e02ff */
[----:B------:R2:W-:Y:S01]  /*5110*/  @!P4 STG.E.U8 desc[UR38][R4.64+0x48], R9 ;  /* 0x000048090400c986 */ /* 0x0005e2000c101126 */
[----:B------:R-:W-:-:S03]  /*5120*/  @!P3 IMAD R31, R31, R23, RZ ;  /* 0x000000171f1fb224 */ /* 0x000fc600078e02ff */
[----:B------:R2:W-:Y:S04]  /*5130*/  @!P5 STG.E.U8 desc[UR38][R4.64+0x49], R29 ;  /* 0x0000491d0400d986 */ /* 0x0005e8000c101126 */
[----:B------:R2:W-:Y:S04]  /*5140*/  @!P2 STG.E.U8 desc[UR38][R6.64+0x48], R11 ;  /* 0x0000480b0600a986 */ /* 0x0005e8000c101126 */
[----:B------:R2:W-:Y:S02]  /*5150*/  @!P3 STG.E.U8 desc[UR38][R6.64+0x49], R31 ;  /* 0x0000491f0600b986 */ /* 0x0005e4000c101126 */
.L_x_115:
[----:B------:R-:W-:Y:S05]  /*5160*/  BSYNC B0 ;  /* 0x0000000000007941 */ /* 0x000fea0003800000 */
.L_x_33:
[----:B------:R-:W-:Y:S01]  /*5170*/  IADD3 R16, P0, R16, UR36, RZ ;  /* 0x0000002410107c10 */ /* 0x000fe2000ff1e0ff */
[----:B------:R-:W-:Y:S01]  /*5180*/  ULDC.64 UR4, c[0x0][0x650] ;  /* 0x0001940000047ab9 */ /* 0x000fe20000000a00 */
[----:B--2---:R-:W-:Y:S01]  /*5190*/  PRMT R3, RZ, 0x7610, R3 ;  /* 0x00007610ff037816 */ /* 0x004fe20000000003 */
[----:B------:R-:W-:Y:S01]  /*51a0*/  IMAD.MOV.U32 R74, RZ, RZ, -0x1 ;  /* 0xffffffffff4a7424 */ /* 0x000fe200078e00ff */
[----:B------:R-:W-:Y:S01]  /*51b0*/  IADD3.X R17, R17, UR42, RZ, P0, !PT ;  /* 0x0000002a11117c10 */ /* 0x000fe200087fe4ff */
[----:B------:R-:W-:Y:S01]  /*51c0*/  IMAD.MOV.U32 R73, RZ, RZ, -0x1 ;  /* 0xffffffffff497424 */ /* 0x000fe200078e00ff */
[----:B------:R-:W-:-:S04]  /*51d0*/  ISETP.GE.U32.AND P0, PT, R16, UR4, PT ;  /* 0x0000000410007c0c */ /* 0x000fc8000bf06070 */
[----:B------:R-:W-:-:S13]  /*51e0*/  ISETP.GE.U32.AND.EX P0, PT, R17, UR5, PT, P0 ;  /* 0x0000000511007c0c */ /* 0x000fda000bf06100 */
[----:B------:R-:W-:Y:S05]  /*51f0*/  @P0 BRA `(.L_x_116) ;  /* 0x0000000400580947 */ /* 0x000fea0003800000 */
[----:B------:R-:W2:Y:S01]  /*5200*/  LDC.64 R10, c[0x0][0x628] ;  /* 0x00018a00ff0a7b82 */ /* 0x000ea20000000a00 */
[----:B------:R-:W4:Y:S01]  /*5210*/  S2R R12, SR_CTAID.X ;  /* 0x00000000000c7919 */ /* 0x000f220000002500 */
[----:B------:R-:W-:Y:S02]  /*5220*/  IMAD.MOV.U32 R8, RZ, RZ, R16 ;  /* 0x000000ffff087224 */ /* 0x000fe400078e0010 */
[----:B------:R-:W-:Y:S01]  /*5230*/  IMAD.MOV.U32 R9, RZ, RZ, R17 ;  /* 0x000000ffff097224 */ /* 0x000fe200078e0011 */
[----:B------:R-:W0:Y:S03]  /*5240*/  S2R R20, SR_CTAID.Y ;  /* 0x0000000000147919 */ /* 0x000e260000002600 */
[----:B------:R-:W0:Y:S08]  /*5250*/  LDC R0, c[0x0][0x630] ;  /* 0x00018c00ff007b82 */ /* 0x000e300000000800 */
[----:B------:R-:W0:Y:S01]  /*5260*/  LDC.64 R14, c[0x0][0x620] ;  /* 0x00018800ff0e7b82 */ /* 0x000e220000000a00 */
[----:B--2---:R-:W-:-:S04]  /*5270*/  ISETP.NE.U32.AND P0, PT, R10, RZ, PT ;  /* 0x000000ff0a00720c */ /* 0x004fc80003f05070 */
[----:B------:R-:W-:-:S13]  /*5280*/  ISETP.NE.AND.EX P0, PT, R11, RZ, PT, P0 ;  /* 0x000000ff0b00720c */ /* 0x000fda0003f05300 */
[----:B0---4-:R-:W-:Y:S05]  /*5290*/  @!P0 BRA `(.L_x_117) ;  /* 0x0000000000288947 */ /* 0x011fea0003800000 */
[----:B------:R-:W0:Y:S02]  /*52a0*/  LDC R3, c[0x0][0x634] ;  /* 0x00018d00ff037b82 */ /* 0x000e240000000800 */
[----:B0-----:R-:W-:-:S05]  /*52b0*/  IADD3 R3, P0, R16, R3, RZ ;  /* 0x0000000310037210 */ /* 0x001fca0007f1e0ff */
[----:B------:R-:W-:-:S04]  /*52c0*/  IMAD.X R13, RZ, RZ, R17, P0 ;  /* 0x000000ffff0d7224 */ /* 0x000fc800000e0611 */
[----:B------:R-:W-:-:S04]  /*52d0*/  IMAD.WIDE.U32 R4, R13, R10, RZ ;  /* 0x0000000a0d047225 */ /* 0x000fc800078e00ff */
[----:B-1-3--:R-:W-:-:S04]  /*52e0*/  IMAD.WIDE.U32 R6, P0, R3, R11, R4 ;  /* 0x0000000b03067225 */ /* 0x00afc80007800004 */
[----:B------:R-:W-:-:S04]  /*52f0*/  IMAD.WIDE.U32 R4, R3, R10, RZ ;  /* 0x0000000a03047225 */ /* 0x000fc800078e00ff */
[----:B------:R-:W-:Y:S01]  /*5300*/  IMAD.X R9, RZ, RZ, RZ, P0 ;  /* 0x000000ffff097224 */ /* 0x000fe200000e06ff */
[----:B------:R-:W-:Y:S01]  /*5310*/  IADD3 RZ, P0, R5, R6, RZ ;  /* 0x0000000605ff7210 */ /* 0x000fe20007f1e0ff */
[----:B------:R-:W-:-:S04]  /*5320*/  IMAD.MOV.U32 R8, RZ, RZ, R7 ;  /* 0x000000ffff087224 */ /* 0x000fc800078e0007 */
[----:B------:R-:W-:-:S08]  /*5330*/  IMAD.WIDE.U32.X R8, R13, R11, R8, P0 ;  /* 0x0000000b0d087225 */ /* 0x000fd000000e0408 */
.L_x_117:
[-CC-:B------:R-:W-:Y:S01]  /*5340*/  SHF.R.U64 R73, R8, R0.reuse, R9.reuse ;  /* 0x0000000008497219 */ /* 0x180fe20000001209 */
[----:B------:R-:W0:Y:S01]  /*5350*/  LDC.64 R28, c[0x0][0x640] ;  /* 0x00019000ff1c7b82 */ /* 0x000e220000000a00 */
[----:B------:R-:W-:Y:S01]  /*5360*/  SHF.R.U32.HI R0, RZ, R0, R9 ;  /* 0x00000000ff007219 */ /* 0x000fe20000011609 */
[----:B------:R-:W-:Y:S01]  /*5370*/  ULDC UR4, c[0x0][0x150] ;  /* 0x0000540000047ab9 */ /* 0x000fe20000000800 */
[----:B------:R-:W-:Y:S02]  /*5380*/  IADD3 R3, P0, RZ, -R73, RZ ;  /* 0x80000049ff037210 */ /* 0x000fe40007f1e0ff */
[----:B------:R-:W-:-:S03]  /*5390*/  I2FP.F32.U32 R8, R12 ;  /* 0x0000000c00087245 */ /* 0x000fc60000201000 */
[----:B-1-3--:R-:W1:Y:S01]  /*53a0*/  LDC R6, c[0x0][0x618] ;  /* 0x00018600ff067b82 */ /* 0x00ae620000000800 */
[----:B------:R-:W-:Y:S02]  /*53b0*/  IMAD.X R7, RZ, RZ, ~R0, P0 ;  /* 0x000000ffff077224 */ /* 0x000fe400000e0e00 */
[----:B------:R-:W-:Y:S01]  /*53c0*/  FMUL R8, R8, UR4 ;  /* 0x0000000408087c20 */ /* 0x000fe20008400000 */
[----:B------:R-:W-:Y:S01]  /*53d0*/  IMAD.WIDE.U32 R4, R3, R14, R16 ;  /* 0x0000000e03047225 */ /* 0x000fe200078e0010 */
[----:B------:R-:W-:-:S03]  /*53e0*/  ULDC UR4, c[0x0][0x154] ;  /* 0x0000550000047ab9 */ /* 0x000fc60000000800 */
[----:B------:R-:W-:Y:S01]  /*53f0*/  IMAD R0, R7, R14, RZ ;  /* 0x0000000e07007224 */ /* 0x000fe200078e02ff */
[----:B------:R-:W2:Y:S01]  /*5400*/  LDC R24, c[0x0][0x608] ;  /* 0x00018200ff187b82 */ /* 0x000ea20000000800 */
[----:B------:R-:W3:Y:S02]  /*5410*/  F2I.U32.TRUNC.NTZ R8, R8 ;  /* 0x0000000800087305 */ /* 0x000ee4000020f000 */
[----:B------:R-:W-:Y:S01]  /*5420*/  IMAD R3, R3, R15, R0 ;  /* 0x0000000f03037224 */ /* 0x000fe200078e0200 */
[----:B------:R-:W-:-:S03]  /*5430*/  I2FP.F32.U32 R0, R20 ;  /* 0x0000001400007245 */ /* 0x000fc60000201000 */
[----:B------:R-:W-:Y:S01]  /*5440*/  IMAD.IADD R3, R5, 0x1, R3 ;  /* 0x0000000105037824 */ /* 0x000fe200078e0203 */
[----:B------:R-:W4:Y:S01]  /*5450*/  LDC R9, c[0x0][0x658] ;  /* 0x00019600ff097b82 */ /* 0x000f220000000800 */
[----:B0-----:R-:W-:-:S04]  /*5460*/  ISETP.NE.U32.AND P0, PT, R28, RZ, PT ;  /* 0x000000ff1c00720c */ /* 0x001fc80003f05070 */
[----:B------:R-:W-:-:S03]  /*5470*/  ISETP.NE.AND.EX P0, PT, R29, RZ, PT, P0 ;  /* 0x000000ff1d00720c */ /* 0x000fc60003f05300 */
[----:B------:R-:W0:Y:S01]  /*5480*/  LDC R7, c[0x0][0x144] ;  /* 0x00005100ff077b82 */ /* 0x000e220000000800 */
[-CC-:B-1----:R-:W-:Y:S01]  /*5490*/  SHF.R.U64 R10, R4, R6.reuse, R3.reuse ;  /* 0x00000006040a7219 */ /* 0x182fe20000001203 */
[----:B---3--:R-:W-:Y:S01]  /*54a0*/  IMAD.MOV R8, RZ, RZ, -R8 ;  /* 0x000000ffff087224 */ /* 0x008fe200078e0a08 */
[----:B------:R-:W-:Y:S01]  /*54b0*/  SHF.R.U32.HI R3, RZ, R6, R3 ;  /* 0x00000006ff037219 */ /* 0x000fe20000011603 */
[----:B------:R-:W-:Y:S01]  /*54c0*/  FMUL R6, R0, UR4 ;  /* 0x0000000400067c20 */ /* 0x000fe20008400000 */
[----:B------:R-:W-:-:S03]  /*54d0*/  IMAD.MOV.U32 R4, RZ, RZ, 0x1 ;  /* 0x00000001ff047424 */ /* 0x000fc600078e00ff */
[----:B------:R-:W1:Y:S01]  /*54e0*/  LDC R21, c[0x0][0x148] ;  /* 0x00005200ff157b82 */ /* 0x000e620000000800 */
[----:B------:R3:W0:Y:S01]  /*54f0*/  F2I.U32.TRUNC.NTZ R14, R6 ;  /* 0x00000006000e7305 */ /* 0x000622000020f000 */
[-CC-:B--2---:R-:W-:Y:S02]  /*5500*/  SHF.R.U64 R13, R10, R24.reuse, R3.reuse ;  /* 0x000000180a0d7219 */ /* 0x184fe40000001203 */
[----:B------:R-:W-:-:S04]  /*5510*/  SHF.R.U32.HI R0, RZ, R24, R3 ;  /* 0x00000018ff007219 */ /* 0x000fc80000011603 */
[----:B------:R-:W2:Y:S01]  /*5520*/  LDC R25, c[0x0][0x600] ;  /* 0x00018000ff197b82 */ /* 0x000ea20000000800 */
[-CC-:B----4-:R-:W-:Y:S02]  /*5530*/  SHF.R.U64 R15, R13, R9.reuse, R0.reuse ;  /* 0x000000090d0f7219 */ /* 0x190fe40000001200 */
[----:B------:R-:W-:-:S05]  /*5540*/  SHF.R.U32.HI R5, RZ, R9, R0 ;  /* 0x00000009ff057219 */ /* 0x000fca0000011600 */
[----:B------:R-:W4:Y:S01]  /*5550*/  LDC R26, c[0x0][0x648] ;  /* 0x00019200ff1a7b82 */ /* 0x000f220000000800 */
[----:B0-----:R-:W-:Y:S01]  /*5560*/  IMAD R27, R7, R8, R12 ;  /* 0x00000008071b7224 */ /* 0x001fe200078e020c */
[----:B------:R-:W-:Y:S01]  /*5570*/  SHF.L.U32 R12, R4, R9, RZ ;  /* 0x00000009040c7219 */ /* 0x000fe200000006ff */
[----:B------:R-:W-:-:S05]  /*5580*/  IMAD.MOV.U32 R4, RZ, RZ, R15 ;  /* 0x000000ffff047224 */ /* 0x000fca00078e000f */
[----:B------:R-:W0:Y:S08]  /*5590*/  LDC R30, c[0x0][0x638] ;  /* 0x00018e00ff1e7b82 */ /* 0x000e300000000800 */
[----:B------:R-:W0:Y:S01]  /*55a0*/  LDC R31, c[0x0][0x610] ;  /* 0x00018400ff1f7b82 */ /* 0x000e220000000800 */
[----:B-123--:R-:W-:Y:S05]  /*55b0*/  @!P0 BRA `(.L_x_118) ;  /* 0x0000000000288947 */ /* 0x00efea0003800000 */
[----:B------:R-:W1:Y:S02]  /*55c0*/  LDC R0, c[0x0][0x64c] ;  /* 0x00019300ff007b82 */ /* 0x000e640000000800 */
[----:B-1----:R-:W-:-:S05]  /*55d0*/  IADD3 R3, P0, R15, R0, RZ ;  /* 0x000000000f037210 */ /* 0x002fca0007f1e0ff */
        /* <DEDUP_REMOVED lines=8> */
.L_x_118:
[----:B------:R-:W-:Y:S01]  /*5660*/  ISETP.NE.AND P0, PT, R2, 0x1, PT ;  /* 0x000000010200780c */ /* 0x000fe20003f05270 */
[----:B------:R-:W-:Y:S01]  /*5670*/  IMAD.MOV R14, RZ, RZ, -R14 ;  /* 0x000000ffff0e7224 */ /* 0x000fe200078e0a0e */
[----:B----4-:R-:W-:Y:S01]  /*5680*/  SHF.R.U64 R3, R4, R26, R5 ;  /* 0x0000001a04037219 */ /* 0x010fe20000001205 */
[----:B------:R-:W-:Y:S01]  /*5690*/  VIADD R5, R25, 0xffffffff ;  /* 0xffffffff19057836 */ /* 0x000fe20000000000 */
[----:B------:R-:W-:-:S03]  /*56a0*/  LOP3.LUT R0, R13, R70, RZ, 0xc0, !PT ;  /* 0x000000460d007212 */ /* 0x000fc600078ec0ff */
[----:B------:R-:W-:Y:S01]  /*56b0*/  IMAD.MOV R4, RZ, RZ, -R3 ;  /* 0x000000ffff047224 */ /* 0x000fe200078e0a03 */
[----:B------:R-:W-:Y:S01]  /*56c0*/  LOP3.LUT R10, R10, R5, RZ, 0xc0, !PT ;  /* 0x000000050a0a7212 */ /* 0x000fe200078ec0ff */
[----:B------:R-:W-:Y:S02]  /*56d0*/  IMAD R0, R12, R3, R0 ;  /* 0x000000030c007224 */ /* 0x000fe400078e0200 */
[----:B0-----:R-:W-:Y:S02]  /*56e0*/  IMAD R3, R4, R30, R15 ;  /* 0x0000001e04037224 */ /* 0x001fe400078e020f */
[----:B------:R-:W-:Y:S02]  /*56f0*/  @P0 IMAD R27, R21, R14, R20 ;  /* 0x0000000e151b0224 */ /* 0x000fe400078e0214 */
[----:B------:R-:W-:Y:S02]  /*5700*/  IMAD R5, R3, R25, R10 ;  /* 0x0000001903057224 */ /* 0x000fe400078e020a */
[----:B------:R-:W-:-:S02]  /*5710*/  IMAD R0, R0, R31, R27 ;  /* 0x0000001f00007224 */ /* 0x000fc400078e021b */
[----:B------:R-:W-:-:S03]  /*5720*/  IMAD.MOV.U32 R4, RZ, RZ, 0x1 ;  /* 0x00000001ff047424 */ /* 0x000fc600078e00ff */
[----:B------:R-:W-:Y:S02]  /*5730*/  SEL R74, R5, R0, !P0 ;  /* 0x00000000054a7207 */ /* 0x000fe40004000000 */
[----:B------:R-:W-:Y:S02]  /*5740*/  PRMT R3, R4, 0x7610, R3 ;  /* 0x0000761004037816 */ /* 0x000fe40000000003 */
[----:B------:R-:W-:-:S07]  /*5750*/  SEL R0, R0, R5, !P0 ;  /* 0x0000000500007207 */ /* 0x000fce0004000000 */
.L_x_116:
[----:B------:R-:W-:Y:S01]  /*5760*/  LOP3.LUT P0, RZ, R3, 0xff, RZ, 0xc0, !PT ;  /* 0x000000ff03ff7812 */ /* 0x000fe2000780c0ff */
[----:B------:R-:W-:-:S12]  /*5770*/  IMAD.MOV.U32 R75, RZ, RZ, R0 ;  /* 0x000000ffff4b7224 */ /* 0x000fd800078e0000 */
[----:B------:R-:W-:Y:S05]  /*5780*/  @P0 BRA `(.L_x_119) ;  /* 0xffffffbc00480947 */ /* 0x000fea000383ffff */
[----:B------:R-:W-:Y:S05]  /*5790*/  EXIT ;  /* 0x000000000000794d */ /* 0x000fea0003800000 */
.L_x_8:
        /* <DEDUP_REMOVED lines=26> */
.L_x_121:
[----:B------:R-:W0:Y:S01]  /*5940*/  LDC.64 R30, c[0x0][0x640] ;  /* 0x00019000ff1e7b82 */ /* 0x000e220000000a00 */
[-CC-:B------:R-:W-:Y:S01]  /*5950*/  SHF.R.U64 R22, R14, R8.reuse, R15.reuse ;  /* 0x000000080e167219 */ /* 0x180fe2000000120f */
[----:B------:R-:W-:Y:S01]  /*5960*/  IMAD.MOV.U32 R21, RZ, RZ, 0x1 ;  /* 0x00000001ff157424 */ /* 0x000fe200078e00ff */
[----:B------:R-:W-:Y:S02]  /*5970*/  SHF.R.U32.HI R7, RZ, R8, R15 ;  /* 0x00000008ff077219 */ /* 0x000fe4000001160f */
[----:B------:R-:W-:-:S03]  /*5980*/  IADD3 R13, P0, RZ, -R22, RZ ;  /* 0x80000016ff0d7210 */ /* 0x000fc60007f1e0ff */
[----:B------:R-:W1:Y:S02]  /*5990*/  LDC R12, c[0x0][0x618] ;  /* 0x00018600ff0c7b82 */ /* 0x000e640000000800 */
[----:B------:R-:W-:Y:S02]  /*59a0*/  IMAD.X R7, RZ, RZ, ~R7, P0 ;  /* 0x000000ffff077224 */ /* 0x000fe400000e0e07 */
[----:B------:R-:W-:-:S04]  /*59b0*/  IMAD.WIDE.U32 R10, R13, R24, R16 ;  /* 0x000000180d0a7225 */ /* 0x000fc800078e0010 */
[----:B------:R-:W2:Y:S01]  /*59c0*/  LDC R14, c[0x0][0x608] ;  /* 0x00018200ff0e7b82 */ /* 0x000ea20000000800 */
[----:B------:R-:W-:-:S04]  /*59d0*/  IMAD R8, R7, R24, RZ ;  /* 0x0000001807087224 */ /* 0x000fc800078e02ff */
[----:B------:R-:W-:-:S03]  /*59e0*/  IMAD R7, R13, R25, R8 ;  /* 0x000000190d077224 */ /* 0x000fc600078e0208 */
[----:B------:R-:W3:Y:S01]  /*59f0*/  LDC R28, c[0x0][0x658] ;  /* 0x00019600ff1c7b82 */ /* 0x000ee20000000800 */
[----:B------:R-:W-:Y:S01]  /*5a00*/  IMAD.IADD R7, R11, 0x1, R7 ;  /* 0x000000010b077824 */ /* 0x000fe200078e0207 */
[----:B0-----:R-:W-:Y:S01]  /*5a10*/  ISETP.NE.U32.AND P0, PT, R30, RZ, PT ;  /* 0x000000ff1e00720c */ /* 0x001fe20003f05070 */
[----:B------:R-:W-:-:S03]  /*5a20*/  IMAD.MOV.U32 R11, RZ, RZ, -0x1 ;  /* 0xffffffffff0b7424 */ /* 0x000fc600078e00ff */
        /* <DEDUP_REMOVED lines=8> */
[-C--:B---3--:R-:W-:Y:S02]  /*5ab0*/  SHF.L.U32 R10, R11, R28.reuse, RZ ;  /* 0x0000001c0b0a7219 */ /* 0x088fe400000006ff */
[--C-:B------:R-:W-:Y:S02]  /*5ac0*/  SHF.R.U64 R26, R24, R28, R7.reuse ;  /* 0x0000001c181a7219 */ /* 0x100fe40000001207 */
[----:B------:R-:W-:Y:S02]  /*5ad0*/  LOP3.LUT R29, RZ, R10, RZ, 0x33, !PT ;  /* 0x0000000aff1d7212 */ /* 0x000fe400078e33ff */
[----:B------:R-:W-:Y:S01]  /*5ae0*/  SHF.R.U32.HI R11, RZ, R28, R7 ;  /* 0x0000001cff0b7219 */ /* 0x000fe20000011607 */
[----:B------:R-:W3:Y:S01]  /*5af0*/  LDC R32, c[0x0][0x610] ;  /* 0x00018400ff207b82 */ /* 0x000ee20000000800 */
[----:B------:R-:W-:Y:S01]  /*5b00*/  IMAD.MOV.U32 R10, RZ, RZ, R26 ;  /* 0x000000ffff0a7224 */ /* 0x000fe200078e001a */
[----:B------:R-:W-:Y:S06]  /*5b10*/  @!P0 BRA `(.L_x_122) ;  /* 0x0000000000288947 */ /* 0x000fec0003800000 */
        /* <DEDUP_REMOVED lines=10> */
.L_x_122:
[----:B------:R-:W-:Y:S02]  /*5bc0*/  ISETP.NE.AND P0, PT, R2, 0x1, PT ;  /* 0x000000010200780c */ /* 0x000fe40003f05270 */
[----:B-1----:R-:W-:Y:S02]  /*5bd0*/  SHF.R.U64 R8, R10, R8, R11 ;  /* 0x000000080a087219 */ /* 0x002fe4000000120b */
[----:B------:R-:W-:Y:S01]  /*5be0*/  SHF.L.U32 R28, R21, R28, RZ ;  /* 0x0000001c151c7219 */ /* 0x000fe200000006ff */
[----:B0-----:R-:W-:Y:S01]  /*5bf0*/  VIADD R21, R25, 0xffffffff ;  /* 0xffffffff19157836 */ /* 0x001fe20000000000 */
[----:B------:R-:W-:Y:S01]  /*5c00*/  LOP3.LUT R5, R24, R29, RZ, 0xc0, !PT ;  /* 0x0000001d18057212 */ /* 0x000fe200078ec0ff */
[----:B------:R-:W-:-:S03]  /*5c10*/  IMAD.MOV R7, RZ, RZ, -R8 ;  /* 0x000000ffff077224 */ /* 0x000fc600078e0a08 */
[----:B------:R-:W-:Y:S01]  /*5c20*/  LOP3.LUT R21, R20, R21, RZ, 0xc0, !PT ;  /* 0x0000001514157212 */ /* 0x000fe200078ec0ff */
[----:B------:R-:W-:Y:S02]  /*5c30*/  IMAD R5, R28, R8, R5 ;  /* 0x000000081c057224 */ /* 0x000fe400078e0205 */
[----:B------:R-:W-:Y:S02]  /*5c40*/  @P0 IMAD R6, R9, R23, R4 ;  /* 0x0000001709060224 */ /* 0x000fe400078e0204 */
[----:B--2---:R-:W-:Y:S02]  /*5c50*/  IMAD R4, R7, R27, R26 ;  /* 0x0000001b07047224 */ /* 0x004fe400078e021a */
[----:B---3--:R-:W-:Y:S02]  /*5c60*/  IMAD R6, R5, R32, R6 ;  /* 0x0000002005067224 */ /* 0x008fe400078e0206 */
[----:B------:R-:W-:Y:S02]  /*5c70*/  IMAD R21, R4, R25, R21 ;  /* 0x0000001904157224 */ /* 0x000fe400078e0215 */
[----:B------:R-:W-:-:S02]  /*5c80*/  IMAD.MOV.U32 R8, RZ, RZ, 0x1 ;  /* 0x00000001ff087424 */ /* 0x000fc400078e00ff */
[----:B------:R-:W-:Y:S01]  /*5c90*/  IMAD.MOV.U32 R7, RZ, RZ, R22 ;  /* 0x000000ffff077224 */ /* 0x000fe200078e0016 */
[----:B------:R-:W-:Y:S02]  /*5ca0*/  SEL R20, R21, R6, !P0 ;  /* 0x0000000615147207 */ /* 0x000fe40004000000 */
[----:B------:R-:W-:-:S07]  /*5cb0*/  SEL R21, R6, R21, !P0 ;  /* 0x0000001506157207 */ /* 0x000fce0004000000 */
.L_x_120:
[----:B------:R-:W-:-:S08]  /*5cc0*/  NOP ;  /* 0x0000000000007918 */ /* 0x000fd00000000000 */
[----:B------:R-:W0:-:S00]  /*5cd0*/  USETMAXREG.DEALLOC.CTAPOOL 0x28 ;  /* 0x00000028000079c8 */ /* 0x000e0000080e0500 */
[----:B0-----:R-:W-:-:S13]  /*5ce0*/  ISETP.NE.AND P0, PT, R3, RZ, PT ;  /* 0x000000ff0300720c */ /* 0x001fda0003f05270 */
[----:B------:R-:W-:Y:S05]  /*5cf0*/  @P0 EXIT ;  /* 0x000000000000094d */ /* 0x000fea0003800000 */
[----:B------:R-:W-:Y:S01]  /*5d00*/  LOP3.LUT P0, RZ, R8, 0xff, RZ, 0xc0, !PT ;  /* 0x000000ff08ff7812 */ /* 0x000fe2000780c0ff */
[----:B------:R-:W-:Y:S02]  /*5d10*/  IMAD.MOV.U32 R3, RZ, RZ, 0x1 ;  /* 0x00000001ff037424 */ /* 0x000fe400078e00ff */
[----:B------:R-:W-:-:S10]  /*5d20*/  IMAD.MOV.U32 R8, RZ, RZ, RZ ;  /* 0x000000ffff087224 */ /* 0x000fd400078e00ff */
[----:B------:R-:W-:Y:S05]  /*5d30*/  @!P0 BRA `(.L_x_123) ;  /* 0x0000000c002c8947 */ /* 0x000fea0003800000 */
[----:B------:R-:W0:Y:S01]  /*5d40*/  LDC R3, c[0x0][0x28c] ;  /* 0x0000a300ff037b82 */ /* 0x000e220000000800 */
[----:B------:R-:W1:Y:S01]  /*5d50*/  S2R R9, SR_CgaCtaId ;  /* 0x0000000000097919 */ /* 0x000e620000008800 */
[----:B------:R-:W-:Y:S01]  /*5d60*/  IMAD.MOV.U32 R12, RZ, RZ, 0x1400 ;  /* 0x00001400ff0c7424 */ /* 0x000fe200078e00ff */
[----:B------:R-:W-:Y:S01]  /*5d70*/  ULDC UR5, c[0x0][0x658] ;  /* 0x0001960000057ab9 */ /* 0x000fe20000000800 */
[----:B------:R-:W-:Y:S01]  /*5d80*/  UMOV UR6, 0xffffffff ;  /* 0xffffffff00067882 */ /* 0x000fe20000000000 */
[----:B------:R-:W-:Y:S01]  /*5d90*/  BSSY B0, `(.L_x_123) ;  /* 0x00000c5000007945 */ /* 0x000fe20003800000 */
[----:B------:R-:W-:Y:S01]  /*5da0*/  USHF.L.U32 UR6, UR6, UR5, URZ ;  /* 0x0000000506067299 */ /* 0x000fe2000800063f */
[----:B------:R-:W-:Y:S01]  /*5db0*/  IMAD.MOV.U32 R10, RZ, RZ, 0x1 ;  /* 0x00000001ff0a7424 */ /* 0x000fe200078e00ff */
[----:B------:R-:W-:Y:S01]  /*5dc0*/  LOP3.LUT R19, R18, 0x2, RZ, 0xfc, !PT ;  /* 0x0000000212137812 */ /* 0x000fe200078efcff */
[----:B------:R-:W-:Y:S01]  /*5dd0*/  IMAD.MOV.U32 R8, RZ, RZ, RZ ;  /* 0x000000ffff087224 */ /* 0x000fe200078e00ff */
[----:B------:R-:W-:Y:S01]  /*5de0*/  ULDC UR4, c[0x0][0x600] ;  /* 0x0001800000047ab9 */ /* 0x000fe20000000800 */
[----:B------:R-:W-:Y:S01]  /*5df0*/  UMOV UR7, 0x1 ;  /* 0x0000000100077882 */ /* 0x000fe20000000000 */
[----:B------:R-:W-:-:S02]  /*5e00*/  UIADD3 UR15, UR4, -0x1, URZ ;  /* 0xffffffff040f7890 */ /* 0x000fc4000fffe03f */
[----:B------:R-:W-:Y:S02]  /*5e10*/  USHF.L.U32 UR17, UR7, UR5, URZ ;  /* 0x0000000507117299 */ /* 0x000fe4000800063f */
[----:B------:R-:W-:Y:S01]  /*5e20*/  ULOP3.LUT UR16, URZ, UR6, URZ, 0x33, !UPT ;  /* 0x000000063f107292 */ /* 0x000fe2000f8e333f */
[----:B------:R-:W-:Y:S01]  /*5e30*/  ULDC.64 UR20, c[0x0][0x198] ;  /* 0x0000660000147ab9 */ /* 0x000fe20000000a00 */
[----:B0-----:R-:W-:-:S05]  /*5e40*/  VIADD R3, R3, 0x7f ;  /* 0x0000007f03037836 */ /* 0x001fca0000000000 */
[----:B------:R-:W-:-:S04]  /*5e50*/  SHF.R.S32.HI R4, RZ, 0x1f, R3 ;  /* 0x0000001fff047819 */ /* 0x000fc80000011403 */
[----:B------:R-:W-:Y:S01]  /*5e60*/  LEA.HI R4, R4, R3, RZ, 0x7 ;  /* 0x0000000304047211 */ /* 0x000fe200078f38ff */
[----:B------:R-:W-:Y:S01]  /*5e70*/  IMAD.MOV.U32 R3, RZ, RZ, 0x1 ;  /* 0x00000001ff037424 */ /* 0x000fe200078e00ff */
[----:B-1----:R-:W-:Y:S02]  /*5e80*/  LOP3.LUT R9, R9, 0x1, RZ, 0xc0, !PT ;  /* 0x0000000109097812 */ /* 0x002fe400078ec0ff */
[----:B------:R-:W-:-:S03]  /*5e90*/  SHF.R.S32.HI R11, RZ, 0x7, R4 ;  /* 0x00000007ff0b7819 */ /* 0x000fc60000011404 */
[----:B------:R-:W-:Y:S02]  /*5ea0*/  IMAD R12, R9, R12, 0x20180 ;  /* 0x00020180090c7424 */ /* 0x000fe400078e020c */
[----:B------:R-:W-:-:S07]  /*5eb0*/  VIADD R13, R11, 0x1 ;  /* 0x000000010b0d7836 */ /* 0x000fce0000000000 */
.L_x_134:
[----:B------:R-:W-:-:S03]  /*5ec0*/  UMOV UR4, 0xffffffff ;  /* 0xffffffff00047882 */ /* 0x000fc60000000000 */
[----:B------:R-:W-:Y:S05]  /*5ed0*/  BRA.DIV UR4, `(.L_x_124) ;  /* 0x00000012043c7947 */ /* 0x000fea000b800000 */
[----:B------:R-:W-:-:S13]  /*5ee0*/  ELECT P6, URZ, PT ;  /* 0x00000000003f782f */ /* 0x000fda00038c0000 */
.L_x_149:
[----:B------:R-:W0:Y:S01]  /*5ef0*/  LDC R4, c[0x0][0x28c] ;  /* 0x0000a300ff047b82 */ /* 0x000e220000000800 */
[----:B------:R-:W-:Y:S01]  /*5f00*/  BSSY B1, `(.L_x_125) ;  /* 0x0000039000017945 */ /* 0x000fe20003800000 */
[----:B0-----:R-:W-:-:S13]  /*5f10*/  ISETP.LT.OR P6, PT, R4, 0x1, !P6 ;  /* 0x000000010400780c */ /* 0x001fda00077c1670 */
[----:B------:R-:W-:Y:S05]  /*5f20*/  @P6 BRA `(.L_x_126) ;  /* 0x0000000000d86947 */ /* 0x000fea0003800000 */
[----:B------:R-:W-:Y:S02]  /*5f30*/  IMAD R20, R20, 0x2, R9 ;  /* 0x0000000214147824 */ /* 0x000fe400078e0209 */
[----:B------:R-:W-:Y:S02]  /*5f40*/  IMAD.SHL.U32 R21, R21, 0x80, RZ ;  /* 0x0000008015157824 */ /* 0x000fe400078e00ff */
[----:B------:R-:W-:Y:S02]  /*5f50*/  IMAD.MOV.U32 R24, RZ, RZ, RZ ;  /* 0x000000ffff187224 */ /* 0x000fe400078e00ff */
[----:B------:R-:W-:Y:S02]  /*5f60*/  IMAD.MOV.U32 R4, RZ, RZ, R13 ;  /* 0x000000ffff047224 */ /* 0x000fe400078e000d */
[----:B------:R-:W-:Y:S02]  /*5f70*/  IMAD.MOV.U32 R5, RZ, RZ, R3 ;  /* 0x000000ffff057224 */ /* 0x000fe400078e0003 */
[----:B------:R-:W-:-:S02]  /*5f80*/  IMAD.MOV.U32 R15, RZ, RZ, R8 ;  /* 0x000000ffff0f7224 */ /* 0x000fc400078e0008 */
[----:B------:R-:W-:-:S07]  /*5f90*/  IMAD R20, R20, 0x28, RZ ;  /* 0x0000002814147824 */ /* 0x000fce00078e02ff */
.L_x_129:
[----:B------:R-:W0:Y:S01]  /*5fa0*/  S2R R23, SR_CgaCtaId ;  /* 0x0000000000177919 */ /* 0x000e220000008800 */
[----:B------:R-:W-:Y:S02]  /*5fb0*/  MOV R6, 0x400 ;  /* 0x0000040000067802 */ /* 0x000fe40000000f00 */
[----:B------:R-:W-:-:S13]  /*5fc0*/  ISETP.NE.AND P1, PT, R0, RZ, PT ;  /* 0x000000ff0000720c */ /* 0x000fda0003f25270 */
[----:B------:R-:W1:Y:S01]  /*5fd0*/  @!P1 LDC R14, c[0x0][0x500] ;  /* 0x00014000ff0e9b82 */ /* 0x000e620000000800 */
[----:B0-----:R-:W-:Y:S02]  /*5fe0*/  LEA R22, R23, R6, 0x18 ;  /* 0x0000000617167211 */ /* 0x001fe400078ec0ff */
[----:B------:R-:W-:-:S03]  /*5ff0*/  SHF.L.U32 R6, R5, 0x1f, RZ ;  /* 0x0000001f05067819 */ /* 0x000fc600000006ff */
[----:B------:R-:W-:-:S04]  /*6000*/  IMAD R23, R15, 0x8, R22 ;  /* 0x000000080f177824 */ /* 0x000fc800078e0216 */
[----:B------:R-:W0:Y:S02]  /*6010*/  SYNCS.PHASECHK.TRANS64.TRYWAIT P0, [R23+URZ+0x40], R6 ;  /* 0x00004006170075a7 */ /* 0x000e24000800017f */
[----:B01----:R-:W-:Y:S05]  /*6020*/  @!P0 BRA `(.L_x_127) ;  /* 0x0000001000088947 */ /* 0x003fea0003800000 */
.L_x_150:
[----:B0-----:R-:W-:Y:S01]  /*6030*/  PRMT R6, R19, 0x9910, RZ ;  /* 0x0000991013067816 */ /* 0x001fe200000000ff */
[----:B------:R0:W-:Y:S03]  /*6040*/  @!P1 SYNCS.ARRIVE.TRANS64 RZ, [R23+URZ], R14 ;  /* 0x0000000e17ff99a7 */ /* 0x0001e6000800003f */
[----:B------:R-:W-:-:S13]  /*6050*/  ISETP.NE.AND P0, PT, R6, 0x2, PT ;  /* 0x000000020600780c */ /* 0x000fda0003f05270 */
[----:B0-----:R-:W-:Y:S05]  /*6060*/  @P0 BRA `(.L_x_128) ;  /* 0x0000000000040947 */ /* 0x001fea0003800000 */
[----:B------:R-:W-:Y:S01]  /*6070*/  BPT.TRAP 0x1 ;  /* 0x000000040000795c */ /* 0x000fe20000300000 */
.L_x_128:
[----:B------:R-:W-:Y:S01]  /*6080*/  IMAD R6, R15, 0x4000, R22 ;  /* 0x000040000f067824 */ /* 0x000fe200078e0216 */
[----:B------:R-:W-:Y:S01]  /*6090*/  R2UR UR13, R22 ;  /* 0x00000000160d72ca */ /* 0x000fe200000e0000 */
[----:B------:R-:W-:Y:S01]  /*60a0*/  VIADD R4, R4, 0xffffffff ;  /* 0xffffffff04047836 */ /* 0x000fe20000000000 */
[----:B------:R-:W-:Y:S01]  /*60b0*/  R2UR UR9, R23 ;  /* 0x00000000170972ca */ /* 0x000fe200000e0000 */
[----:B------:R-:W-:Y:S01]  /*60c0*/  UIADD3 UR4, UP0, UR20, 0xf0, URZ ;  /* 0x000000f014047890 */ /* 0x000fe2000ff1e03f */
[----:B------:R-:W-:Y:S01]  /*60d0*/  R2UR UR5, R6 ;  /* 0x00000000060572ca */ /* 0x000fe200000e0000 */
[----:B------:R-:W-:Y:S01]  /*60e0*/  IMAD R6, R15, 0x2800, R12 ;  /* 0x000028000f067824 */ /* 0x000fe200078e020c */
[----:B------:R-:W-:Y:S01]  /*60f0*/  R2UR UR11, R21 ;  /* 0x00000000150b72ca */ /* 0x000fe200000e0000 */
[----:B------:R-:W-:Y:S01]  /*6100*/  UIADD3 UR22, UP1, UR20, 0x1f0, URZ ;  /* 0x000001f014167890 */ /* 0x000fe2000ff3e03f */
[----:B------:R-:W-:Y:S01]  /*6110*/  R2UR UR10, R24 ;  /* 0x00000000180a72ca */ /* 0x000fe200000e0000 */
[----:B------:R-:W-:Y:S01]  /*6120*/  VIADD R15, R15, 0x1 ;  /* 0x000000010f0f7836 */ /* 0x000fe20000000000 */
[----:B------:R-:W-:Y:S01]  /*6130*/  R2UR UR8, R6 ;  /* 0x00000000060872ca */ /* 0x000fe200000e0000 */
[----:B------:R-:W-:Y:S01]  /*6140*/  UIADD3.X UR23, URZ, UR21, URZ, UP1, !UPT ;  /* 0x000000153f177290 */ /* 0x000fe20008ffe43f */
[----:B------:R-:W-:Y:S01]  /*6150*/  R2UR UR12, R7 ;  /* 0x00000000070c72ca */ /* 0x000fe200000e0000 */
[----:B------:R-:W-:Y:S01]  /*6160*/  UMOV UR6, 0x0 ;  /* 0x0000000000067882 */ /* 0x000fe20000000000 */
[----:B------:R-:W-:Y:S01]  /*6170*/  R2UR UR18, R20 ;  /* 0x00000000141272ca */ /* 0x000fe200000e0000 */
[----:B------:R-:W-:Y:S01]  /*6180*/  UMOV UR7, 0x10000000 ;  /* 0x1000000000077882 */ /* 0x000fe20000000000 */
[----:B------:R-:W-:Y:S01]  /*6190*/  ISETP.GT.AND P1, PT, R4, 0x1, PT ;  /* 0x000000010400780c */ /* 0x000fe20003f24270 */
[----:B------:R-:W-:Y:S01]  /*61a0*/  UIADD3 UR14, UR5, 0x180, URZ ;  /* 0x00000180050e7890 */ /* 0x000fe2000fffe03f */
[C---:B------:R-:W-:Y:S01]  /*61b0*/  ISETP.NE.AND P0, PT, R15.reuse, 0x8, PT ;  /* 0x000000080f00780c */ /* 0x040fe20003f05270 */
[----:B------:R-:W-:Y:S01]  /*61c0*/  UIADD3.X UR5, URZ, UR21, URZ, UP0, !UPT ;  /* 0x000000153f057290 */ /* 0x000fe200087fe43f */
[----:B------:R-:W-:Y:S01]  /*61d0*/  VIADD R24, R24, 0x80 ;  /* 0x0000008018187836 */ /* 0x000fe20000000000 */
[----:B------:R-:W-:Y:S01]  /*61e0*/  UMOV UR19, 0x30000 ;  /* 0x0003000000137882 */ /* 0x000fe20000000000 */
[----:B------:R-:W-:Y:S01]  /*61f0*/  SEL R6, RZ, 0x1, P0 ;  /* 0x00000001ff067807 */ /* 0x000fe20000000000 */
[----:B------:R-:W-:Y:S01]  /*6200*/  UIADD3 UR13, UR13, UR8, URZ ;  /* 0x000000080d0d7290 */ /* 0x000fe2000fffe03f */
[----:B------:R-:W-:-:S02]  /*6210*/  SEL R15, R15, RZ, P0 ;  /* 0x000000ff0f0f7207 */ /* 0x000fc40000000000 */
[----:B------:R-:W-:Y:S01]  /*6220*/  UMOV UR8, UR14 ;  /* 0x0000000e00087c82 */ /* 0x000fe20008000000 */
[----:B------:R-:W-:Y:S01]  /*6230*/  LOP3.LUT R5, R5, R6, RZ, 0x3c, !PT ;  /* 0x0000000605057212 */ /* 0x000fe200078e3cff */
[----:B------:R0:W-:Y:S02]  /*6240*/  UTMALDG.3D [UR8], [UR4], desc[UR6] ;  /* 0x00000608040075b4 */ /* 0x0001e40008011000 */
[----:B0-----:R-:W-:Y:S01]  /*6250*/  UMOV UR11, UR18 ;  /* 0x00000012000b7c82 */ /* 0x001fe20008000000 */
[----:B------:R-:W-:Y:S02]  /*6260*/  UMOV UR8, UR13 ;  /* 0x0000000d00087c82 */ /* 0x000fe40008000000 */
[----:B------:R0:W-:Y:S02]  /*6270*/  UTMALDG.3D.MULTICAST [UR8], [UR22], UR19, desc[UR6] ;  /* 0x00000608160073b4 */ /* 0x0001e40008011813 */
[----:B0-----:R-:W-:Y:S05]  /*6280*/  @P1 BRA `(.L_x_129) ;  /* 0xfffffffc00441947 */ /* 0x001fea000383ffff */
.L_x_126:
[----:B------:R-:W-:Y:S05]  /*6290*/  BSYNC B1 ;  /* 0x0000000000017941 */ /* 0x000fea0003800000 */
.L_x_125:
[----:B------:R-:W-:Y:S01]  /*62a0*/  LOP3.LUT P1, RZ, R10, 0xff, RZ, 0xc0, !PT ;  /* 0x000000ff0aff7812 */ /* 0x000fe2000782c0ff */
[----:B------:R-:W-:Y:S01]  /*62b0*/  IMAD.IADD R8, R11, 0x1, R8 ;  /* 0x000000010b087824 */ /* 0x000fe200078e0208 */
[----:B------:R-:W-:Y:S01]  /*62c0*/  IADD3 R16, P2, R16, UR36, RZ ;  /* 0x0000002410107c10 */ /* 0x000fe2000ff5e0ff */
[----:B------:R-:W-:Y:S01]  /*62d0*/  ULDC.64 UR4, c[0x0][0x650] ;  /* 0x0001940000047ab9 */ /* 0x000fe20000000a00 */
[----:B------:R-:W-:Y:S01]  /*62e0*/  BSSY B1, `(.L_x_130) ;  /* 0x000006d000017945 */ /* 0x000fe20003800000 */
[----:B------:R-:W-:Y:S01]  /*62f0*/  IMAD.MOV.U32 R21, RZ, RZ, -0x1 ;  /* 0xffffffffff157424 */ /* 0x000fe200078e00ff */
[----:B------:R-:W-:Y:S01]  /*6300*/  SHF.R.U32.HI R4, RZ, 0x3, R8 ;  /* 0x00000003ff047819 */ /* 0x000fe20000011608 */
[----:B------:R-:W-:Y:S01]  /*6310*/  IMAD.MOV.U32 R20, RZ, RZ, -0x1 ;  /* 0xffffffffff147424 */ /* 0x000fe200078e00ff */
[----:B------:R-:W-:Y:S01]  /*6320*/  ISETP.GT.U32.AND P0, PT, R8, 0x7, PT ;  /* 0x000000070800780c */ /* 0x000fe20003f04070 */
[----:B------:R-:W-:Y:S01]  /*6330*/  IMAD.MOV.U32 R7, RZ, RZ, -0x1 ;  /* 0xffffffffff077424 */ /* 0x000fe200078e00ff */
[----:B------:R-:W-:-:S02]  /*6340*/  LOP3.LUT R4, R4, 0x1, RZ, 0xc0, !PT ;  /* 0x0000000104047812 */ /* 0x000fc400078ec0ff */
[----:B------:R-:W-:Y:S01]  /*6350*/  ISETP.LT.U32.AND P0, PT, R11, 0x8, P0 ;  /* 0x000000080b00780c */ /* 0x000fe20000701070 */
[----:B------:R-:W0:Y:S01]  /*6360*/  @P1 S2R R6, SR_CgaCtaId ;  /* 0x0000000000061919 */ /* 0x000e220000008800 */
[----:B------:R-:W-:Y:S02]  /*6370*/  @P1 MOV R5, 0x400 ;  /* 0x0000040000051802 */ /* 0x000fe40000000f00 */
[----:B------:R-:W-:Y:S02]  /*6380*/  IADD3.X R17, R17, UR42, RZ, P2, !PT ;  /* 0x0000002a11117c10 */ /* 0x000fe400097fe4ff */
[----:B------:R-:W-:Y:S02]  /*6390*/  ISETP.GE.U32.AND P2, PT, R16, UR4, PT ;  /* 0x0000000410007c0c */ /* 0x000fe4000bf46070 */
[----:B------:R-:W-:Y:S02]  /*63a0*/  LOP3.LUT R8, R8, 0x7, RZ, 0xc0, !PT ;  /* 0x0000000708087812 */ /* 0x000fe400078ec0ff */
[----:B------:R-:W-:-:S02]  /*63b0*/  PRMT R10, RZ, 0x7610, R10 ;  /* 0x00007610ff0a7816 */ /* 0x000fc4000000000a */
[----:B0-----:R-:W-:-:S04]  /*63c0*/  @P1 LEA R5, R6, R5, 0x18 ;  /* 0x0000000506051211 */ /* 0x001fc800078ec0ff */
[----:B------:R0:W-:Y:S01]  /*63d0*/  @P1 SYNCS.ARRIVE.TRANS64.A1T0 RZ, [R5+URZ+0x98], RZ ;  /* 0x000098ff05ff19a7 */ /* 0x0001e2000810003f */
[----:B------:R-:W-:Y:S02]  /*63e0*/  ISETP.NE.U32.AND P1, PT, R4, 0x1, PT ;  /* 0x000000010400780c */ /* 0x000fe40003f25070 */
[----:B------:R-:W-:Y:S02]  /*63f0*/  SEL R4, RZ, 0x1, !P0 ;  /* 0x00000001ff047807 */ /* 0x000fe40004000000 */
[----:B------:R-:W-:Y:S02]  /*6400*/  ISETP.GE.U32.AND.EX P0, PT, R17, UR5, PT, P2 ;  /* 0x0000000511007c0c */ /* 0x000fe4000bf06120 */
[----:B------:R-:W-:-:S04]  /*6410*/  ISETP.GT.U32.AND P1, PT, R11, 0x7, !P1 ;  /* 0x000000070b00780c */ /* 0x000fc80004f24070 */
[----:B0-----:R-:W-:-:S04]  /*6420*/  SEL R5, RZ, 0x1, !P1 ;  /* 0x00000001ff057807 */ /* 0x001fc80004800000 */
[--C-:B------:R-:W-:Y:S02]  /*6430*/  LOP3.LUT R3, R5, R3, R4.reuse, 0x96, !PT ;  /* 0x0000000305037212 */ /* 0x100fe400078e9604 */
[----:B------:R-:W-:Y:S01]  /*6440*/  PRMT R4, RZ, 0x7610, R4 ;  /* 0x00007610ff047816 */ /* 0x000fe20000000004 */
[----:B------:R-:W-:Y:S06]  /*6450*/  @P0 BRA `(.L_x_131) ;  /* 0x0000000400540947 */ /* 0x000fec0003800000 */
[----:B------:R-:W0:Y:S01]  /*6460*/  S2R R15, SR_CTAID.X ;  /* 0x00000000000f7919 */ /* 0x000e220000002500 */
[----:B------:R-:W-:Y:S01]  /*6470*/  ULDC.64 UR4, c[0x0][0x628] ;  /* 0x00018a0000047ab9 */ /* 0x000fe20000000a00 */
[----:B------:R-:W-:Y:S01]  /*6480*/  ULDC UR7, c[0x0][0x630] ;  /* 0x00018c0000077ab9 */ /* 0x000fe20000000800 */
[----:B------:R-:W-:Y:S01]  /*6490*/  ISETP.NE.U32.AND P0, PT, RZ, UR4, PT ;  /* 0x00000004ff007c0c */ /* 0x000fe2000bf05070 */
[----:B------:R-:W1:Y:S01]  /*64a0*/  S2R R20, SR_CTAID.Y ;  /* 0x0000000000147919 */ /* 0x000e620000002600 */
[----:B------:R-:W-:Y:S01]  /*64b0*/  ULDC UR8, c[0x0][0x150] ;  /* 0x0000540000087ab9 */ /* 0x000fe20000000800 */
[----:B------:R-:W-:Y:S01]  /*64c0*/  IMAD.MOV.U32 R4, RZ, RZ, R16 ;  /* 0x000000ffff047224 */ /* 0x000fe200078e0010 */
[----:B------:R-:W-:Y:S01]  /*64d0*/  ISETP.NE.AND.EX P0, PT, RZ, UR5, PT, P0 ;  /* 0x00000005ff007c0c */ /* 0x000fe2000bf05300 */
[----:B------:R-:W-:Y:S01]  /*64e0*/  IMAD.MOV.U32 R5, RZ, RZ, R17 ;  /* 0x000000ffff057224 */ /* 0x000fe200078e0011 */
[----:B0-----:R-:W-:-:S11]  /*64f0*/  I2FP.F32.U32 R22, R15 ;  /* 0x0000000f00167245 */ /* 0x001fd60000201000 */
[----:B------:R-:W-:Y:S05]  /*6500*/  @!P0 BRA `(.L_x_132) ;  /* 0x0000000000288947 */ /* 0x000fea0003800000 */
[----:B------:R-:W-:Y:S02]  /*6510*/  ULDC UR6, c[0x0][0x634] ;  /* 0x00018d0000067ab9 */ /* 0x000fe40000000800 */
[----:B------:R-:W-:-:S05]  /*6520*/  IADD3 R5, P0, R16, UR6, RZ ;  /* 0x0000000610057c10 */ /* 0x000fca000ff1e0ff */
[----:B------:R-:W-:-:S04]  /*6530*/  IMAD.X R21, RZ, RZ, R17, P0 ;  /* 0x000000ffff157224 */ /* 0x000fc800000e0611 */
[----:B------:R-:W-:-:S04]  /*6540*/  IMAD.WIDE.U32 R6, R21, UR4, RZ ;  /* 0x0000000415067c25 */ /* 0x000fc8000f8e00ff */
[----:B------:R-:W-:-:S04]  /*6550*/  IMAD.WIDE.U32 R6, P0, R5, UR5, R6 ;  /* 0x0000000505067c25 */ /* 0x000fc8000f800006 */
[----:B------:R-:W-:-:S04]  /*6560*/  IMAD.WIDE.U32 R4, R5, UR4, RZ ;  /* 0x0000000405047c25 */ /* 0x000fc8000f8e00ff */
[----:B------:R-:W-:Y:S01]  /*6570*/  IMAD.MOV.U32 R4, RZ, RZ, R7 ;  /* 0x000000ffff047224 */ /* 0x000fe200078e0007 */
[----:B------:R-:W-:Y:S01]  /*6580*/  IADD3 RZ, P1, R5, R6, RZ ;  /* 0x0000000605ff7210 */ /* 0x000fe20007f3e0ff */
[----:B------:R-:W-:-:S04]  /*6590*/  IMAD.X R5, RZ, RZ, RZ, P0 ;  /* 0x000000ffff057224 */ /* 0x000fc800000e06ff */
[----:B------:R-:W-:-:S08]  /*65a0*/  IMAD.WIDE.U32.X R4, R21, UR5, R4, P1 ;  /* 0x0000000515047c25 */ /* 0x000fd000088e0404 */
.L_x_132:
[--C-:B------:R-:W-:Y:S01]  /*65b0*/  SHF.R.U64 R14, R4, UR7, R5.reuse ;  /* 0x00000007040e7c19 */ /* 0x100fe20008001205 */
[----:B------:R-:W-:Y:S01]  /*65c0*/  FMUL R22, R22, UR8 ;  /* 0x0000000816167c20 */ /* 0x000fe20008400000 */
[----:B------:R-:W-:Y:S01]  /*65d0*/  SHF.R.U32.HI R4, RZ, UR7, R5 ;  /* 0x00000007ff047c19 */ /* 0x000fe20008011605 */
[----:B------:R-:W0:Y:S01]  /*65e0*/  LDC R6, c[0x0][0x144] ;  /* 0x00005100ff067b82 */ /* 0x000e220000000800 */
[----:B------:R-:W-:Y:S01]  /*65f0*/  IADD3 R5, P0, RZ, -R14, RZ ;  /* 0x8000000eff057210 */ /* 0x000fe20007f1e0ff */
[----:B------:R-:W-:Y:S01]  /*6600*/  ULDC UR6, c[0x0][0x154] ;  /* 0x0000550000067ab9 */ /* 0x000fe20000000800 */
[----:B-1----:R-:W-:Y:S01]  /*6610*/  I2FP.F32.U32 R7, R20 ;  /* 0x0000001400077245 */ /* 0x002fe20000201000 */
[----:B------:R-:W1:Y:S01]  /*6620*/  F2I.U32.TRUNC.NTZ R22, R22 ;  /* 0x0000001600167305 */ /* 0x000e62000020f000 */
[----:B------:R-:W-:Y:S01]  /*6630*/  ULDC.64 UR4, c[0x0][0x620] ;  /* 0x0001880000047ab9 */ /* 0x000fe20000000a00 */
[----:B------:R-:W-:Y:S01]  /*6640*/  IMAD.X R4, RZ, RZ, ~R4, P0 ;  /* 0x000000ffff047224 */ /* 0x000fe200000e0e04 */
[----:B------:R-:W-:Y:S01]  /*6650*/  ISETP.NE.AND P2, PT, R2, 0x1, PT ;  /* 0x000000010200780c */ /* 0x000fe20003f45270 */
[----:B------:R-:W-:Y:S01]  /*6660*/  FMUL R23, R7, UR6 ;  /* 0x0000000607177c20 */ /* 0x000fe20008400000 */
[----:B------:R-:W2:Y:S01]  /*6670*/  LDC R25, c[0x0][0x148] ;  /* 0x00005200ff197b82 */ /* 0x000ea20000000800 */
[----:B------:R-:W-:Y:S01]  /*6680*/  IMAD R4, R4, UR4, RZ ;  /* 0x0000000404047c24 */ /* 0x000fe2000f8e02ff */
[----:B------:R-:W-:-:S02]  /*6690*/  ULDC.64 UR6, c[0x0][0x640] ;  /* 0x0001900000067ab9 */ /* 0x000fc40000000a00 */
[----:B------:R-:W-:Y:S01]  /*66a0*/  ISETP.NE.U32.AND P0, PT, RZ, UR6, PT ;  /* 0x00000006ff007c0c */ /* 0x000fe2000bf05070 */
[----:B------:R-:W3:Y:S01]  /*66b0*/  F2I.U32.TRUNC.NTZ R23, R23 ;  /* 0x0000001700177305 */ /* 0x000ee2000020f000 */
[C---:B------:R-:W-:Y:S02]  /*66c0*/  IMAD R7, R5.reuse, UR5, R4 ;  /* 0x0000000505077c24 */ /* 0x040fe4000f8e0204 */
[----:B------:R-:W-:Y:S01]  /*66d0*/  IMAD.WIDE.U32 R4, R5, UR4, R16 ;  /* 0x0000000405047c25 */ /* 0x000fe2000f8e0010 */
[----:B------:R-:W-:Y:S01]  /*66e0*/  ULDC UR4, c[0x0][0x618] ;  /* 0x0001860000047ab9 */ /* 0x000fe20000000800 */
[----:B------:R-:W-:Y:S02]  /*66f0*/  ISETP.NE.AND.EX P0, PT, RZ, UR7, PT, P0 ;  /* 0x00000007ff007c0c */ /* 0x000fe4000bf05300 */
[----:B------:R-:W-:Y:S02]  /*6700*/  IMAD.IADD R5, R5, 0x1, R7 ;  /* 0x0000000105057824 */ /* 0x000fe400078e0207 */
[----:B-1----:R-:W-:-:S03]  /*6710*/  IMAD.MOV R22, RZ, RZ, -R22 ;  /* 0x000000ffff167224 */ /* 0x002fc600078e0a16 */
[----:B------:R-:W-:Y:S01]  /*6720*/  SHF.R.U64 R21, R4, UR4, R5 ;  /* 0x0000000404157c19 */ /* 0x000fe20008001205 */
[----:B0-----:R-:W-:Y:S01]  /*6730*/  IMAD R15, R6, R22, R15 ;  /* 0x00000016060f7224 */ /* 0x001fe200078e020f */
[----:B------:R-:W-:Y:S01]  /*6740*/  SHF.R.U32.HI R4, RZ, UR4, R5 ;  /* 0x00000004ff047c19 */ /* 0x000fe20008011605 */
[----:B------:R-:W-:Y:S01]  /*6750*/  ULDC UR4, c[0x0][0x608] ;  /* 0x0001820000047ab9 */ /* 0x000fe20000000800 */
[----:B---3--:R-:W-:Y:S02]  /*6760*/  IMAD.MOV R6, RZ, RZ, -R23 ;  /* 0x000000ffff067224 */ /* 0x008fe400078e0a17 */
[--C-:B------:R-:W-:Y:S02]  /*6770*/  SHF.R.U64 R22, R21, UR4, R4.reuse ;  /* 0x0000000415167c19 */ /* 0x100fe40008001204 */
[----:B------:R-:W-:Y:S01]  /*6780*/  SHF.R.U32.HI R5, RZ, UR4, R4 ;  /* 0x00000004ff057c19 */ /* 0x000fe20008011604 */
[----:B------:R-:W-:Y:S01]  /*6790*/  ULDC UR4, c[0x0][0x658] ;  /* 0x0001960000047ab9 */ /* 0x000fe20000000800 */
[----:B--2---:R-:W-:-:S02]  /*67a0*/  @P2 IMAD R15, R25, R6, R20 ;  /* 0x00000006190f2224 */ /* 0x004fc400078e0214 */
[--C-:B------:R-:W-:Y:S02]  /*67b0*/  SHF.R.U64 R20, R22, UR4, R5.reuse ;  /* 0x0000000416147c19 */ /* 0x100fe40008001205 */
[----:B------:R-:W-:-:S03]  /*67c0*/  SHF.R.U32.HI R23, RZ, UR4, R5 ;  /* 0x00000004ff177c19 */ /* 0x000fc60008011605 */
[----:B------:R-:W-:Y:S02]  /*67d0*/  IMAD.MOV.U32 R6, RZ, RZ, R20 ;  /* 0x000000ffff067224 */ /* 0x000fe400078e0014 */
[----:B------:R-:W-:Y:S01]  /*67e0*/  IMAD.MOV.U32 R5, RZ, RZ, R23 ;  /* 0x000000ffff057224 */ /* 0x000fe200078e0017 */
[----:B------:R-:W-:Y:S06]  /*67f0*/  @!P0 BRA `(.L_x_133) ;  /* 0x00000000002c8947 */ /* 0x000fec0003800000 */
        /* <DEDUP_REMOVED lines=9> */
[----:B------:R-:W-:-:S04]  /*6890*/  IMAD.WIDE.U32.X R4, R23, UR7, R4, P1 ;  /* 0x0000000717047c25 */ /* 0x000fc800088e0404 */
[----:B------:R-:W-:-:S07]  /*68a0*/  IMAD.MOV.U32 R6, RZ, RZ, R4 ;  /* 0x000000ffff067224 */ /* 0x000fce00078e0004 */
.L_x_133:
[----:B------:R-:W-:Y:S01]  /*68b0*/  ULDC UR4, c[0x0][0x648] ;  /* 0x0001920000047ab9 */ /* 0x000fe20000000800 */
[----:B------:R-:W-:Y:S01]  /*68c0*/  LOP3.LUT R4, R22, UR16, RZ, 0xc0, !PT ;  /* 0x0000001016047c12 */ /* 0x000fe2000f8ec0ff */
[----:B------:R-:W-:Y:S01]  /*68d0*/  ULDC UR5, c[0x0][0x610] ;  /* 0x0001840000057ab9 */ /* 0x000fe20000000800 */
[----:B------:R-:W-:Y:S01]  /*68e0*/  SHF.R.U64 R5, R6, UR4, R5 ;  /* 0x0000000406057c19 */ /* 0x000fe20008001205 */
[----:B------:R-:W-:Y:S01]  /*68f0*/  ULDC UR4, c[0x0][0x638] ;  /* 0x00018e0000047ab9 */ /* 0x000fe20000000800 */
[----:B------:R-:W-:-:S03]  /*6900*/  LOP3.LUT R21, R21, UR15, RZ, 0xc0, !PT ;  /* 0x0000000f15157c12 */ /* 0x000fc6000f8ec0ff */
[----:B------:R-:W-:Y:S02]  /*6910*/  IMAD.MOV R7, RZ, RZ, -R5 ;  /* 0x000000ffff077224 */ /* 0x000fe400078e0a05 */
[----:B------:R-:W-:Y:S02]  /*6920*/  IMAD R4, R5, UR17, R4 ;  /* 0x0000001105047c24 */ /* 0x000fe4000f8e0204 */
[----:B------:R-:W-:Y:S01]  /*6930*/  IMAD R20, R7, UR4, R20 ;  /* 0x0000000407147c24 */ /* 0x000fe2000f8e0214 */
[----:B------:R-:W-:Y:S01]  /*6940*/  ULDC UR4, c[0x0][0x600] ;  /* 0x0001800000047ab9 */ /* 0x000fe20000000800 */
[----:B------:R-:W-:Y:S02]  /*6950*/  IMAD R15, R4, UR5, R15 ;  /* 0x00000005040f7c24 */ /* 0x000fe4000f8e020f */
[----:B------:R-:W-:Y:S02]  /*6960*/  IMAD R6, R20, UR4, R21 ;  /* 0x0000000414067c24 */ /* 0x000fe4000f8e0215 */
[----:B------:R-:W-:-:S02]  /*6970*/  IMAD.MOV.U32 R4, RZ, RZ, 0x1 ;  /* 0x00000001ff047424 */ /* 0x000fc400078e00ff */
[----:B------:R-:W-:Y:S01]  /*6980*/  IMAD.MOV.U32 R7, RZ, RZ, R14 ;  /* 0x000000ffff077224 */ /* 0x000fe200078e000e */
[----:B------:R-:W-:Y:S02]  /*6990*/  SEL R20, R6, R15, !P2 ;  /* 0x0000000f06147207 */ /* 0x000fe40005000000 */
[----:B------:R-:W-:-:S07]  /*69a0*/  SEL R21, R15, R6, !P2 ;  /* 0x000000060f157207 */ /* 0x000fce0005000000 */
.L_x_131:
[----:B------:R-:W-:Y:S05]  /*69b0*/  BSYNC B1 ;  /* 0x0000000000017941 */ /* 0x000fea0003800000 */
.L_x_130:
[----:B------:R-:W-:-:S13]  /*69c0*/  LOP3.LUT P0, RZ, R4, 0xff, RZ, 0xc0, !PT ;  /* 0x000000ff04ff7812 */ /* 0x000fda000780c0ff */
[----:B------:R-:W-:Y:S05]  /*69d0*/  @P0 BRA `(.L_x_134) ;  /* 0xfffffff400380947 */ /* 0x000fea000383ffff */
[----:B------:R-:W-:Y:S05]  /*69e0*/  BSYNC B0 ;  /* 0x0000000000007941 */ /* 0x000fea0003800000 */
.L_x_123:
[----:B------:R-:W-:-:S03]  /*69f0*/  UMOV UR4, 0xffffffff ;  /* 0xffffffff00047882 */ /* 0x000fc60000000000 */
[----:B------:R-:W-:Y:S05]  /*6a00*/  BRA.DIV UR4, `(.L_x_135) ;  /* 0x0000000604a47947 */ /* 0x000fea000b800000 */
[----:B------:R-:W-:-:S13]  /*6a10*/  ELECT P6, URZ, PT ;  /* 0x00000000003f782f */ /* 0x000fda00038c0000 */
.L_x_153:
[----:B------:R-:W-:Y:S04]  /*6a20*/  BSSY B0, `(.L_x_136) ;  /* 0x000004f000007945 */ /* 0x000fe80003800000 */
[----:B------:R-:W-:Y:S05]  /*6a30*/  @!P6 BRA `(.L_x_137) ;  /* 0x000000040034e947 */ /* 0x000fea0003800000 */
[----:B------:R-:W-:-:S04]  /*6a40*/  LOP3.LUT R18, R18, 0x2, RZ, 0xfc, !PT ;  /* 0x0000000212127812 */ /* 0x000fc800078efcff */
[----:B------:R-:W-:-:S13]  /*6a50*/  ISETP.NE.AND P0, PT, R18, 0x3, PT ;  /* 0x000000031200780c */ /* 0x000fda0003f05270 */
[----:B------:R-:W-:Y:S05]  /*6a60*/  @!P0 BRA `(.L_x_138) ;  /* 0x0000000000048947 */ /* 0x000fea0003800000 */
[----:B------:R-:W-:Y:S01]  /*6a70*/  BPT.TRAP 0x1 ;  /* 0x000000040000795c */ /* 0x000fe20000300000 */
.L_x_138:
[----:B------:R-:W0:Y:S01]  /*6a80*/  S2R R5, SR_CgaCtaId ;  /* 0x0000000000057919 */ /* 0x000e220000008800 */
[----:B------:R-:W-:Y:S02]  /*6a90*/  MOV R0, 0x400 ;  /* 0x0000040000007802 */ /* 0x000fe40000000f00 */
[----:B------:R-:W-:Y:S02]  /*6aa0*/  SHF.L.U32 R2, R3, 0x1f, RZ ;  /* 0x0000001f03027819 */ /* 0x000fe400000006ff */
[----:B0-----:R-:W-:-:S05]  /*6ab0*/  LEA R5, R5, R0, 0x18 ;  /* 0x0000000005057211 */ /* 0x001fca00078ec0ff */
[----:B------:R-:W-:-:S04]  /*6ac0*/  VIADD R5, R5, 0x40 ;  /* 0x0000004005057836 */ /* 0x000fc80000000000 */
[C---:B------:R-:W-:Y:S02]  /*6ad0*/  IMAD R7, R8.reuse, 0x8, R5 ;  /* 0x0000000808077824 */ /* 0x040fe400078e0205 */
[----:B------:R-:W-:Y:S02]  /*6ae0*/  VIADD R8, R8, 0x1 ;  /* 0x0000000108087836 */ /* 0x000fe40000000000 */
[----:B------:R-:W0:Y:S03]  /*6af0*/  SYNCS.PHASECHK.TRANS64.TRYWAIT P0, [R7+URZ], R2 ;  /* 0x00000002070075a7 */ /* 0x000e26000800017f */
[----:B------:R-:W-:-:S04]  /*6b00*/  ISETP.NE.AND P1, PT, R8, 0x8, PT ;  /* 0x000000080800780c */ /* 0x000fc80003f25270 */
[----:B------:R-:W-:Y:S02]  /*6b10*/  SEL R0, RZ, 0x1, P1 ;  /* 0x00000001ff007807 */ /* 0x000fe40000800000 */
[----:B------:R-:W-:Y:S02]  /*6b20*/  SEL R8, R8, RZ, P1 ;  /* 0x000000ff08087207 */ /* 0x000fe40000800000 */
[----:B------:R-:W-:-:S03]  /*6b30*/  LOP3.LUT R9, R3, R0, RZ, 0x3c, !PT ;  /* 0x0000000003097212 */ /* 0x000fc600078e3cff */
[----:B------:R-:W-:Y:S01]  /*6b40*/  IMAD R6, R8, 0x8, R5 ;  /* 0x0000000808067824 */ /* 0x000fe200078e0205 */
[----:B------:R-:W-:Y:S01]  /*6b50*/  SHF.L.U32 R3, R9, 0x1f, RZ ;  /* 0x0000001f09037819 */ /* 0x000fe200000006ff */
[----:B0-----:R-:W-:Y:S06]  /*6b60*/  @!P0 BRA `(.L_x_139) ;  /* 0x00000004006c8947 */ /* 0x001fec0003800000 */
.L_x_154:
[----:B------:R-:W1:Y:S01]  /*6b70*/  SYNCS.PHASECHK.TRANS64.TRYWAIT P0, [R6+URZ], R3 ;  /* 0x00000003060075a7 */ /* 0x000e62000800017f */
[----:B------:R-:W-:-:S05]  /*6b80*/  VIADD R0, R8, 0x1 ;  /* 0x0000000108007836 */ /* 0x000fca0000000000 */
[----:B------:R-:W-:-:S04]  /*6b90*/  ISETP.NE.AND P1, PT, R0, 0x8, PT ;  /* 0x000000080000780c */ /* 0x000fc80003f25270 */
[----:B0-----:R-:W-:Y:S02]  /*6ba0*/  SEL R2, RZ, 0x1, P1 ;  /* 0x00000001ff027807 */ /* 0x001fe40000800000 */
[----:B------:R-:W-:Y:S02]  /*6bb0*/  SEL R0, R0, RZ, P1 ;  /* 0x000000ff00007207 */ /* 0x000fe40000800000 */
[----:B------:R-:W-:-:S03]  /*6bc0*/  LOP3.LUT R9, R9, R2, RZ, 0x3c, !PT ;  /* 0x0000000209097212 */ /* 0x000fc600078e3cff */
[----:B------:R-:W-:Y:S01]  /*6bd0*/  IMAD R7, R0, 0x8, R5 ;  /* 0x0000000800077824 */ /* 0x000fe200078e0205 */
[----:B------:R-:W-:Y:S01]  /*6be0*/  SHF.L.U32 R4, R9, 0x1f, RZ ;  /* 0x0000001f09047819 */ /* 0x000fe200000006ff */
[----:B-1----:R-:W-:Y:S06]  /*6bf0*/  @!P0 BRA `(.L_x_140) ;  /* 0x00000004005c8947 */ /* 0x002fec0003800000 */
.L_x_155:
[----:B------:R-:W1:Y:S01]  /*6c00*/  SYNCS.PHASECHK.TRANS64.TRYWAIT P0, [R7+URZ], R4 ;  /* 0x00000004070075a7 */ /* 0x000e62000800017f */
[----:B------:R-:W-:-:S05]  /*6c10*/  VIADD R0, R0, 0x1 ;  /* 0x0000000100007836 */ /* 0x000fca0000000000 */
[----:B------:R-:W-:-:S04]  /*6c20*/  ISETP.NE.AND P1, PT, R0, 0x8, PT ;  /* 0x000000080000780c */ /* 0x000fc80003f25270 */
[----:B------:R-:W-:Y:S02]  /*6c30*/  SEL R2, RZ, 0x1, P1 ;  /* 0x00000001ff027807 */ /* 0x000fe40000800000 */
[----:B------:R-:W-:Y:S02]  /*6c40*/  SEL R0, R0, RZ, P1 ;  /* 0x000000ff00007207 */ /* 0x000fe40000800000 */
[----:B------:R-:W-:-:S03]  /*6c50*/  LOP3.LUT R9, R9, R2, RZ, 0x3c, !PT ;  /* 0x0000000209097212 */ /* 0x000fc600078e3cff */
[----:B0-----:R-:W-:Y:S01]  /*6c60*/  IMAD R6, R0, 0x8, R5 ;  /* 0x0000000800067824 */ /* 0x001fe200078e0205 */
[----:B------:R-:W-:Y:S01]  /*6c70*/  SHF.L.U32 R3, R9, 0x1f, RZ ;  /* 0x0000001f09037819 */ /* 0x000fe200000006ff */
[----:B-1----:R-:W-:Y:S06]  /*6c80*/  @!P0 BRA `(.L_x_141) ;  /* 0x00000004004c8947 */ /* 0x002fec0003800000 */
.L_x_156:
        /* <DEDUP_REMOVED lines=9> */
.L_x_157:
        /* <DEDUP_REMOVED lines=9> */
.L_x_158:
        /* <DEDUP_REMOVED lines=9> */
.L_x_159:
[----:B------:R-:W1:Y:S01]  /*6e40*/  SYNCS.PHASECHK.TRANS64.TRYWAIT P0, [R7+URZ], R4 ;  /* 0x00000004070075a7 */ /* 0x000e62000800017f */
[----:B------:R-:W-:-:S05]  /*6e50*/  VIADD R0, R0, 0x1 ;  /* 0x0000000100007836 */ /* 0x000fca0000000000 */
[----:B------:R-:W-:-:S04]  /*6e60*/  ISETP.NE.AND P1, PT, R0, 0x8, PT ;  /* 0x000000080000780c */ /* 0x000fc80003f25270 */
[----:B------:R-:W-:Y:S02]  /*6e70*/  SEL R2, RZ, 0x1, P1 ;  /* 0x00000001ff027807 */ /* 0x000fe40000800000 */
[----:B------:R-:W-:Y:S02]  /*6e80*/  SEL R0, R0, RZ, P1 ;  /* 0x000000ff00007207 */ /* 0x000fe40000800000 */
[----:B------:R-:W-:Y:S01]  /*6e90*/  LOP3.LUT R2, R9, R2, RZ, 0x3c, !PT ;  /* 0x0000000209027212 */ /* 0x000fe200078e3cff */
[----:B-1----:R-:W-:Y:S06]  /*6ea0*/  @!P0 BRA `(.L_x_145) ;  /* 0x0000000400148947 */ /* 0x002fec0003800000 */
.L_x_160:
[----:B------:R-:W-:Y:S01]  /*6eb0*/  IMAD R5, R0, 0x8, R5 ;  /* 0x0000000800057824 */ /* 0x000fe200078e0205 */
[----:B------:R-:W-:-:S07]  /*6ec0*/  SHF.L.U32 R0, R2, 0x1f, RZ ;  /* 0x0000001f02007819 */ /* 0x000fce00000006ff */
.L_x_146:
[----:B--2---:R2:W3:Y:S02]  /*6ed0*/  SYNCS.PHASECHK.TRANS64.TRYWAIT P0, [R5+URZ], R0 ;  /* 0x00000000050075a7 */ /* 0x0044e4000800017f */
[----:B---3--:R-:W-:Y:S05]  /*6ee0*/  @!P0 NANOSLEEP.SYNCS 0x989680 ;  /* 0x009896800000895d */ /* 0x008fea0003900000 */
[----:B------:R-:W3:Y:S02]  /*6ef0*/  @!P0 SYNCS.PHASECHK.TRANS64 P0, [R5+URZ], R0 ;  /* 0x00000000050085a7 */ /* 0x000ee4000800007f */
[----:B---3--:R-:W-:Y:S05]  /*6f00*/  @!P0 BRA `(.L_x_146) ;  /* 0xfffffffc00f08947 */ /* 0x008fea000383ffff */
.L_x_137:
[----:B------:R-:W-:Y:S05]  /*6f10*/  BSYNC B0 ;  /* 0x0000000000007941 */ /* 0x000fea0003800000 */
.L_x_136:
[----:B------:R-:W-:Y:S05]  /*6f20*/  EXIT ;  /* 0x000000000000794d */ /* 0x000fea0003800000 */
.L_x_22:
[----:B-1----:R1:W2:Y:S02]  /*6f30*/  SYNCS.PHASECHK.TRANS64.TRYWAIT P1, [R3+URZ], R0 ;  /* 0x00000000030075a7 */ /* 0x0022a4000802017f */
[----:B--2---:R-:W-:Y:S05]  /*6f40*/  @!P1 NANOSLEEP.SYNCS 0x989680 ;  /* 0x009896800000995d */ /* 0x004fea0003900000 */
[----:B------:R-:W2:Y:S02]  /*6f50*/  @!P1 SYNCS.PHASECHK.TRANS64 P1, [R3+URZ], R0 ;  /* 0x00000000030095a7 */ /* 0x000ea4000802007f */
[----:B--2---:R-:W-:Y:S05]  /*6f60*/  @!P1 BRA `(.L_x_22) ;  /* 0xfffffffc00f09947 */ /* 0x004fea000383ffff */
[----:B------:R-:W-:Y:S05]  /*6f70*/  BRA `(.L_x_21) ;  /* 0xffffffa8001c7947 */ /* 0x000fea000383ffff */
.L_x_27:
[----:B-1----:R1:W2:Y:S02]  /*6f80*/  SYNCS.PHASECHK.TRANS64.TRYWAIT P1, [R5+URZ], R4 ;  /* 0x00000004050075a7 */ /* 0x0022a4000802017f */
[----:B--2---:R-:W-:Y:S05]  /*6f90*/  @!P1 NANOSLEEP.SYNCS 0x989680 ;  /* 0x009896800000995d */ /* 0x004fea0003900000 */
[----:B------:R-:W2:Y:S02]  /*6fa0*/  @!P1 SYNCS.PHASECHK.TRANS64 P1, [R5+URZ], R4 ;  /* 0x00000004050095a7 */ /* 0x000ea4000802007f */
[----:B--2---:R-:W-:Y:S05]  /*6fb0*/  @!P1 BRA `(.L_x_27) ;  /* 0xfffffffc00f09947 */ /* 0x004fea000383ffff */
[----:B------:R-:W-:Y:S05]  /*6fc0*/  BRA `(.L_x_26) ;  /* 0xffffffb000987947 */ /* 0x000fea000383ffff */
.L_x_124:
[----:B------:R-:W-:Y:S01]  /*6fd0*/  BSSY B1, `(.L_x_147) ;  /* 0x0000006000017945 */ /* 0x000fe20003800000 */
[----:B------:R-:W-:-:S07]  /*6fe0*/  IMAD.MOV.U32 R15, RZ, RZ, -0x1 ;  /* 0xffffffffff0f7424 */ /* 0x000fce00078e00ff */
[----:B------:R-:W-:Y:S05]  /*6ff0*/  WARPSYNC.COLLECTIVE R15, `(.L_x_148) ;  /* 0x000000000f0c7348 */ /* 0x000fea0003c00000 */
[----:B------:R-:W-:Y:S02]  /*7000*/  ELECT P6, UR62, PT ;  /* 0x00000000003e782f */ /* 0x000fe400038c0000 */
[----:B------:R-:W-:Y:S01]  /*7010*/  MOV R14, UR62 ;  /* 0x0000003e000e7c02 */ /* 0x000fe20008000f00 */
[----:B------:R-:W-:Y:S10]  /*7020*/  ENDCOLLECTIVE ;  /* 0x000000000000791b */ /* 0x000ff40003800000 */
.L_x_148:
[----:B------:R-:W-:Y:S05]  /*7030*/  BSYNC B1 ;  /* 0x0000000000017941 */ /* 0x000fea0003800000 */
.L_x_147:
[----:B------:R-:W-:Y:S05]  /*7040*/  BRA `(.L_x_149) ;  /* 0xffffffec00a87947 */ /* 0x000fea000383ffff */
.L_x_127:
[----:B0-----:R0:W1:Y:S02]  /*7050*/  SYNCS.PHASECHK.TRANS64.TRYWAIT P0, [R23+URZ+0x40], R6 ;  /* 0x00004006170075a7 */ /* 0x001064000800017f */
[----:B-1----:R-:W-:Y:S05]  /*7060*/  @!P0 NANOSLEEP.SYNCS 0x989680 ;  /* 0x009896800000895d */ /* 0x002fea0003900000 */
[----:B------:R-:W1:Y:S02]  /*7070*/  @!P0 SYNCS.PHASECHK.TRANS64 P0, [R23+URZ+0x40], R6 ;  /* 0x00004006170085a7 */ /* 0x000e64000800007f */
[----:B-1----:R-:W-:Y:S05]  /*7080*/  @!P0 BRA `(.L_x_127) ;  /* 0xfffffffc00f08947 */ /* 0x002fea000383ffff */
[----:B------:R-:W-:Y:S05]  /*7090*/  BRA `(.L_x_150) ;  /* 0xffffffec00e47947 */ /* 0x000fea000383ffff */
.L_x_135:
[----:B------:R-:W-:Y:S01]  /*70a0*/  BSSY B0, `(.L_x_151) ;  /* 0x0000006000007945 */ /* 0x000fe20003800000 */
[----:B------:R-:W-:-:S07]  /*70b0*/  IMAD.MOV.U32 R15, RZ, RZ, -0x1 ;  /* 0xffffffffff0f7424 */ /* 0x000fce00078e00ff */
[----:B------:R-:W-:Y:S05]  /*70c0*/  WARPSYNC.COLLECTIVE R15, `(.L_x_152) ;  /* 0x000000000f0c7348 */ /* 0x000fea0003c00000 */
[----:B------:R-:W-:Y:S02]  /*70d0*/  ELECT P6, UR62, PT ;  /* 0x00000000003e782f */ /* 0x000fe400038c0000 */
[----:B------:R-:W-:Y:S01]  /*70e0*/  MOV R14, UR62 ;  /* 0x0000003e000e7c02 */ /* 0x000fe20008000f00 */
[----:B------:R-:W-:Y:S10]  /*70f0*/  ENDCOLLECTIVE ;  /* 0x000000000000791b */ /* 0x000ff40003800000 */
.L_x_152:
[----:B------:R-:W-:Y:S05]  /*7100*/  BSYNC B0 ;  /* 0x0000000000007941 */ /* 0x000fea0003800000 */
.L_x_151:
[----:B------:R-:W-:Y:S05]  /*7110*/  BRA `(.L_x_153) ;  /* 0xfffffff800407947 */ /* 0x000fea000383ffff */
.L_x_139:
[----:B0-----:R0:W1:Y:S02]  /*7120*/  SYNCS.PHASECHK.TRANS64.TRYWAIT P0, [R7+URZ], R2 ;  /* 0x00000002070075a7 */ /* 0x001064000800017f */
[----:B-1----:R-:W-:Y:S05]  /*7130*/  @!P0 NANOSLEEP.SYNCS 0x989680 ;  /* 0x009896800000895d */ /* 0x002fea0003900000 */
[----:B------:R-:W1:Y:S02]  /*7140*/  @!P0 SYNCS.PHASECHK.TRANS64 P0, [R7+URZ], R2 ;  /* 0x00000002070085a7 */ /* 0x000e64000800007f */
[----:B-1----:R-:W-:Y:S05]  /*7150*/  @!P0 BRA `(.L_x_139) ;  /* 0xfffffffc00f08947 */ /* 0x002fea000383ffff */
[----:B------:R-:W-:Y:S05]  /*7160*/  BRA `(.L_x_154) ;  /* 0xfffffff800807947 */ /* 0x000fea000383ffff */
.L_x_140:
[----:B0-----:R0:W1:Y:S02]  /*7170*/  SYNCS.PHASECHK.TRANS64.TRYWAIT P0, [R6+URZ], R3 ;  /* 0x00000003060075a7 */ /* 0x001064000800017f */
[----:B-1----:R-:W-:Y:S05]  /*7180*/  @!P0 NANOSLEEP.SYNCS 0x989680 ;  /* 0x009896800000895d */ /* 0x002fea0003900000 */
[----:B------:R-:W1:Y:S02]  /*7190*/  @!P0 SYNCS.PHASECHK.TRANS64 P0, [R6+URZ], R3 ;  /* 0x00000003060085a7 */ /* 0x000e64000800007f */
[----:B-1----:R-:W-:Y:S05]  /*71a0*/  @!P0 BRA `(.L_x_140) ;  /* 0xfffffffc00f08947 */ /* 0x002fea000383ffff */
[----:B------:R-:W-:Y:S05]  /*71b0*/  BRA `(.L_x_155) ;  /* 0xfffffff800907947 */ /* 0x000fea000383ffff */
.L_x_141:
[----:B0-----:R0:W1:Y:S02]  /*71c0*/  SYNCS.PHASECHK.TRANS64.TRYWAIT P0, [R7+URZ], R4 ;  /* 0x00000004070075a7 */ /* 0x001064000800017f */
[----:B-1----:R-:W-:Y:S05]  /*71d0*/  @!P0 NANOSLEEP.SYNCS 0x989680 ;  /* 0x009896800000895d */ /* 0x002fea0003900000 */
[----:B------:R-:W1:Y:S02]  /*71e0*/  @!P0 SYNCS.PHASECHK.TRANS64 P0, [R7+URZ], R4 ;  /* 0x00000004070085a7 */ /* 0x000e64000800007f */
[----:B-1----:R-:W-:Y:S05]  /*71f0*/  @!P0 BRA `(.L_x_141) ;  /* 0xfffffffc00f08947 */ /* 0x002fea000383ffff */
[----:B------:R-:W-:Y:S05]  /*7200*/  BRA `(.L_x_156) ;  /* 0xfffffff800a07947 */ /* 0x000fea000383ffff */
.L_x_142:
[----:B0-----:R0:W1:Y:S02]  /*7210*/  SYNCS.PHASECHK.TRANS64.TRYWAIT P0, [R6+URZ], R3 ;  /* 0x00000003060075a7 */ /* 0x001064000800017f */
[----:B-1----:R-:W-:Y:S05]  /*7220*/  @!P0 NANOSLEEP.SYNCS 0x989680 ;  /* 0x009896800000895d */ /* 0x002fea0003900000 */
[----:B------:R-:W1:Y:S02]  /*7230*/  @!P0 SYNCS.PHASECHK.TRANS64 P0, [R6+URZ], R3 ;  /* 0x00000003060085a7 */ /* 0x000e64000800007f */
[----:B-1----:R-:W-:Y:S05]  /*7240*/  @!P0 BRA `(.L_x_142) ;  /* 0xfffffffc00f08947 */ /* 0x002fea000383ffff */
[----:B------:R-:W-:Y:S05]  /*7250*/  BRA `(.L_x_157) ;  /* 0xfffffff800b07947 */ /* 0x000fea000383ffff */
.L_x_143:
[----:B0-----:R0:W1:Y:S02]  /*7260*/  SYNCS.PHASECHK.TRANS64.TRYWAIT P0, [R7+URZ], R4 ;  /* 0x00000004070075a7 */ /* 0x001064000800017f */
[----:B-1----:R-:W-:Y:S05]  /*7270*/  @!P0 NANOSLEEP.SYNCS 0x989680 ;  /* 0x009896800000895d */ /* 0x002fea0003900000 */
[----:B------:R-:W1:Y:S02]  /*7280*/  @!P0 SYNCS.PHASECHK.TRANS64 P0, [R7+URZ], R4 ;  /* 0x00000004070085a7 */ /* 0x000e64000800007f */
[----:B-1----:R-:W-:Y:S05]  /*7290*/  @!P0 BRA `(.L_x_143) ;  /* 0xfffffffc00f08947 */ /* 0x002fea000383ffff */
[----:B------:R-:W-:Y:S05]  /*72a0*/  BRA `(.L_x_158) ;  /* 0xfffffff800c07947 */ /* 0x000fea000383ffff */
.L_x_144:
[----:B0-----:R0:W1:Y:S02]  /*72b0*/  SYNCS.PHASECHK.TRANS64.TRYWAIT P0, [R6+URZ], R3 ;  /* 0x00000003060075a7 */ /* 0x001064000800017f */
[----:B-1----:R-:W-:Y:S05]  /*72c0*/  @!P0 NANOSLEEP.SYNCS 0x989680 ;  /* 0x009896800000895d */ /* 0x002fea0003900000 */
[----:B------:R-:W1:Y:S02]  /*72d0*/  @!P0 SYNCS.PHASECHK.TRANS64 P0, [R6+URZ], R3 ;  /* 0x00000003060085a7 */ /* 0x000e64000800007f */
[----:B-1----:R-:W-:Y:S05]  /*72e0*/  @!P0 BRA `(.L_x_144) ;  /* 0xfffffffc00f08947 */ /* 0x002fea000383ffff */
[----:B------:R-:W-:Y:S05]  /*72f0*/  BRA `(.L_x_159) ;  /* 0xfffffff800d07947 */ /* 0x000fea000383ffff */
.L_x_145:
[----:B-1----:R1:W2:Y:S02]  /*7300*/  SYNCS.PHASECHK.TRANS64.TRYWAIT P0, [R7+URZ], R4 ;  /* 0x00000004070075a7 */ /* 0x0022a4000800017f */
[----:B--2---:R-:W-:Y:S05]  /*7310*/  @!P0 NANOSLEEP.SYNCS 0x989680 ;  /* 0x009896800000895d */ /* 0x004fea0003900000 */
[----:B------:R-:W2:Y:S02]  /*7320*/  @!P0 SYNCS.PHASECHK.TRANS64 P0, [R7+URZ], R4 ;  /* 0x00000004070085a7 */ /* 0x000ea4000800007f */
[----:B--2---:R-:W-:Y:S05]  /*7330*/  @!P0 BRA `(.L_x_145) ;  /* 0xfffffffc00f08947 */ /* 0x004fea000383ffff */
[----:B------:R-:W-:Y:S05]  /*7340*/  BRA `(.L_x_160) ;  /* 0xfffffff800d87947 */ /* 0x000fea000383ffff */
.L_x_161:
[----:B------:R-:W-:-:S00]  /*7350*/  BRA `(.L_x_161) ;  /* 0xfffffffc00fc7947 */ /* 0x000fc0000383ffff */
[----:B------:R-:W-:-:S00]  /*7360*/  NOP ;  /* 0x0000000000007918 */ /* 0x000fc00000000000 */
        /* <DEDUP_REMOVED lines=9> */
.L_x_162:


//--------------------- .nv.global.init           --------------------------
	.section	.nv.global.init,"aw",@progbits
.nv.global.init:
	.type		$str$22,@object
	.size		$str$22,($str$23 - $str$22)
$str$22:
        /*0000*/ 	.byte	0x6b, 0x5f, 0x74, 0x69, 0x6c, 0x65, 0x5f, 0x63, 0x6f, 0x75, 0x6e, 0x74, 0x20, 0x3e, 0x3d, 0x20
        /*0010*/ 	.byte	0x31, 0x00
	.type		$str$23,@object
	.size		$str$23,(__unnamed_1 - $str$23)
$str$23:
        /*0012*/ 	.byte	0x2f, 0x74, 0x6d, 0x70, 0x2f, 0x63, 0x75, 0x74, 0x6c, 0x61, 0x73, 0x73, 0x5f, 0x73, 0x77, 0x65
        /*0022*/ 	.byte	0x65, 0x70, 0x5f, 0x73, 0x72, 0x63, 0x2f, 0x69, 0x6e, 0x63, 0x6c, 0x75, 0x64, 0x65, 0x2f, 0x63
        /*0032*/ 	.byte	0x75, 0x74, 0x6c, 0x61, 0x73, 0x73, 0x2f, 0x67, 0x65, 0x6d, 0x6d, 0x2f, 0x63, 0x6f, 0x6c, 0x6c
        /*0042*/ 	.byte	0x65, 0x63, 0x74, 0x69, 0x76, 0x65, 0x2f, 0x73, 0x6d, 0x39, 0x30, 0x5f, 0x6d, 0x6d, 0x61, 0x5f
        /*0052*/ 	.byte	0x74, 0x6d, 0x61, 0x5f, 0x67, 0x6d, 0x6d, 0x61, 0x5f, 0x73, 0x73, 0x5f, 0x77, 0x61, 0x72, 0x70
        /*0062*/ 	.byte	0x73, 0x70, 0x65, 0x63, 0x69, 0x61, 0x6c, 0x69, 0x7a, 0x65, 0x64, 0x2e, 0x68, 0x70, 0x70, 0x00
	.type		__unnamed_1,@object
	.size		__unnamed_1,(.L_0 - __unnamed_1)
__unnamed_1:
        /*0072*/ 	.byte	0x76, 0x6f, 0x69, 0x64, 0x20, 0x63, 0x75, 0x74, 0x6c, 0x61, 0x73, 0x73, 0x3a, 0x3a, 0x67, 0x65
        /* <DEDUP_REMOVED lines=172> */
        /*0b42*/ 	.byte	0x3a, 0x69, 0x64, 0x65, 0x6e, 0x74, 0x69, 0x74, 0x79, 0x5d, 0x00
.L_0:


//--------------------- .nv.shared._ZN7cutlass13device_kernelINS_4gemm6kernel13GemmUniversalIN4cute5tupleIJiiiiEEENS1_10collective13CollectiveMmaINS1_34MainloopSm90TmaGmmaWarpSpecializedILi8ENS5_IJNS4_1CILi2EEENSA_ILi1EEESC_EEENS1_35KernelTmaWarpSpecializedCooperativeEEENS5_IJNSA_ILi128EEENSA_ILi80EEESG_EEEaNS5_IJlSC_lEEEaSJ_NS4_8TiledMMAINS4_8MMA_AtomIJNS4_4SM904GMMA26MMA_64x16x32_S32S8S8_SS_TNEEEENS4_6LayoutISD_NS5_IJSC_NSA_ILi0EEESR_EEEEENS5_IJNS4_10UnderscoreESU_SU_EEEEENS4_13SM90_TMA_LOADENS4_14ComposedLayoutINS4_7SwizzleILi3ELi4ELi3EEENS4_18smem_ptr_flag_bitsILi8EEENSQ_INS5_IJNSA_ILi8EEESG_EEENS5_IJSG_SC_EEEEEEEvNS4_8identityENS4_23SM90_TMA_LOAD_MULTICASTES17_vS18_EENS_8epilogue10collective6detail29Sm90TmaWarpSpecializedAdapterINS1C_15DefaultEpilogueIaSJ_SJ_NS1B_6thread17LinearCombinationIaLi1EiiLNS1G_9ScaleType4KindE0ELNS_15FloatRoundStyleE2EaEENS1_15EpilogueDefaultEEEEEvvEEEEvNT_6ParamsE --------------------------
	.section	.nv.shared._ZN7cutlass13device_kernelINS_4gemm6kernel13GemmUniversalIN4cute5tupleIJiiiiEEENS1_10collective13CollectiveMmaINS1_34MainloopSm90TmaGmmaWarpSpecializedILi8ENS5_IJNS4_1CILi2EEENSA_ILi1EEESC_EEENS1_35KernelTmaWarpSpecializedCooperativeEEENS5_IJNSA_ILi128EEENSA_ILi80EEESG_EEEaNS5_IJlSC_lEEEaSJ_NS4_8TiledMMAINS4_8MMA_AtomIJNS4_4SM904GMMA26MMA_64x16x32_S32S8S8_SS_TNEEEENS4_6LayoutISD_NS5_IJSC_NSA_ILi0EEESR_EEEEENS5_IJNS4_10UnderscoreESU_SU_EEEEENS4_13SM90_TMA_LOADENS4_14ComposedLayoutINS4_7SwizzleILi3ELi4ELi3EEENS4_18smem_ptr_flag_bitsILi8EEENSQ_INS5_IJNSA_ILi8EEESG_EEENS5_IJSG_SC_EEEEEEEvNS4_8identityENS4_23SM90_TMA_LOAD_MULTICASTES17_vS18_EENS_8epilogue10collective6detail29Sm90TmaWarpSpecializedAdapterINS1C_15DefaultEpilogueIaSJ_SJ_NS1B_6thread17LinearCombinationIaLi1EiiLNS1G_9ScaleType4KindE0ELNS_15FloatRoundStyleE2EaEENS1_15EpilogueDefaultEEEEEvvEEEEvNT_6ParamsE,"aw",@nobits
	.sectionflags	@""
	.align	16
	.zero		1024


//--------------------- .nv.shared.reserved.0     --------------------------
	.section	.nv.shared.reserved.0,"aw",@nobits
	.weak		__nv_reservedSMEM_offset_0_alias
	.size		__nv_reservedSMEM_offset_0_alias, 0, 0
	.other		__nv_reservedSMEM_offset_0_alias,@"STO_CUDA_RESERVED_SHARED STV_DEFAULT"
__nv_reservedSMEM_offset_0_alias:
	.zero		0


//--------------------- .nv.global                --------------------------
	.section	.nv.global,"aw",@nobits
.nv.global:
	.type		_ZN40_INTERNAL_eddc4501_4_k_cu_d947564e_172834cute1_E,@object
	.size		_ZN40_INTERNAL_eddc4501_4_k_cu_d947564e_172834cute1_E,(_ZN40_INTERNAL_eddc4501_4_k_cu_d947564e_172834cuda3std3__45__cpo6cbeginE - _ZN40_INTERNAL_eddc4501_4_k_cu_d947564e_172834cute1_E)
_ZN40_INTERNAL_eddc4501_4_k_cu_d947564e_172834cute1_E:
	.zero		1
	.type		_ZN40_INTERNAL_eddc4501_4_k_cu_d947564e_172834cuda3std3__45__cpo6cbeginE,@object
	.size		_ZN40_INTERNAL_eddc4501_4_k_cu_d947564e_172834cuda3std3__45__cpo6cbeginE,(_ZN40_INTERNAL_eddc4501_4_k_cu_d947564e_172834cuda3std3__48in_placeE - _ZN40_INTERNAL_eddc4501_4_k_cu_d947564e_172834cuda3std3__45__cpo6cbeginE)
_ZN40_INTERNAL_eddc4501_4_k_cu_d947564e_172834cuda3std3__45__cpo6cbeginE:
	.zero		1
	.type		_ZN40_INTERNAL_eddc4501_4_k_cu_d947564e_172834cuda3std3__48in_placeE,@object
	.size		_ZN40_INTERNAL_eddc4501_4_k_cu_d947564e_172834cuda3std3__48in_placeE,(_ZN40_INTERNAL_eddc4501_4_k_cu_d947564e_172834cuda3std6ranges3__45__cpo9iter_moveE - _ZN40_INTERNAL_eddc4501_4_k_cu_d947564e_172834cuda3std3__48in_placeE)
_ZN40_INTERNAL_eddc4501_4_k_cu_d947564e_172834cuda3std3__48in_placeE:
	.zero		1
	.type		_ZN40_INTERNAL_eddc4501_4_k_cu_d947564e_172834cuda3std6ranges3__45__cpo9iter_moveE,@object
	.size		_ZN40_INTERNAL_eddc4501_4_k_cu_d947564e_172834cuda3std6ranges3__45__cpo9iter_moveE,(_ZN40_INTERNAL_eddc4501_4_k_cu_d947564e_172834cuda3std3__45__cpo5beginE - _ZN40_INTERNAL_eddc4501_4_k_cu_d947564e_172834cuda3std6ranges3__45__cpo9iter_moveE)
_ZN40_INTERNAL_eddc4501_4_k_cu_d947564e_172834cuda3std6ranges3__45__cpo9iter_moveE:
	.zero		1
	.type		_ZN40_INTERNAL_eddc4501_4_k_cu_d947564e_172834cuda3std3__45__cpo5beginE,@object
	.size		_ZN40_INTERNAL_eddc4501_4_k_cu_d947564e_172834cuda3std3__45__cpo5beginE,(_ZN40_INTERNAL_eddc4501_4_k_cu_d947564e_172834cuda3std3__442_GLOBAL__N__eddc4501_4_k_cu_d947564e_172836ignoreE - _ZN40_INTERNAL_eddc4501_4_k_cu_d947564e_172834cuda3std3__45__cpo5beginE)
_ZN40_INTERNAL_eddc4501_4_k_cu_d947564e_172834cuda3std3__45__cpo5beginE:
	.zero		1
	.type		_ZN40_INTERNAL_eddc4501_4_k_cu_d947564e_172834cuda3std3__442_GLOBAL__N__eddc4501_4_k_cu_d947564e_172836ignoreE,@object
	.size		_ZN40_INTERNAL_eddc4501_4_k_cu_d947564e_172834cuda3std3__442_GLOBAL__N__eddc4501_4_k_cu_d947564e_172836ignoreE,(_ZN40_INTERNAL_eddc4501_4_k_cu_d947564e_172834cute7productE - _ZN40_INTERNAL_eddc4501_4_k_cu_d947564e_172834cuda3std3__442_GLOBAL__N__eddc4501_4_k_cu_d947564e_172836ignoreE)
_ZN40_INTERNAL_eddc4501_4_k_cu_d947564e_172834cuda3std3__442_GLOBAL__N__eddc4501_4_k_cu_d947564e_172836ignoreE:
	.zero		1
	.type		_ZN40_INTERNAL_eddc4501_4_k_cu_d947564e_172834cute7productE,@object
	.size		_ZN40_INTERNAL_eddc4501_4_k_cu_d947564e_172834cute7productE,(_ZN40_INTERNAL_eddc4501_4_k_cu_d947564e_172834cuda3std3__45__cpo3endE - _ZN40_INTERNAL_eddc4501_4_k_cu_d947564e_172834cute7productE)
_ZN40_INTERNAL_eddc4501_4_k_cu_d947564e_172834cute7productE:
	.zero		1
	.type		_ZN40_INTERNAL_eddc4501_4_k_cu_d947564e_172834cuda3std3__45__cpo3endE,@object
	.size		_ZN40_INTERNAL_eddc4501_4_k_cu_d947564e_172834cuda3std3__45__cpo3endE,(_ZN40_INTERNAL_eddc4501_4_k_cu_d947564e_172834cuda3std3__419piecewise_constructE - _ZN40_INTERNAL_eddc4501_4_k_cu_d947564e_172834cuda3std3__45__cpo3endE)
_ZN40_INTERNAL_eddc4501_4_k_cu_d947564e_172834cuda3std3__45__cpo3endE:
	.zero		1
	.type		_ZN40_INTERNAL_eddc4501_4_k_cu_d947564e_172834cuda3std3__419piecewise_constructE,@object
	.size		_ZN40_INTERNAL_eddc4501_4_k_cu_d947564e_172834cuda3std3__419piecewise_constructE,(_ZN40_INTERNAL_eddc4501_4_k_cu_d947564e_172834cuda3std3__45__cpo4cendE - _ZN40_INTERNAL_eddc4501_4_k_cu_d947564e_172834cuda3std3__419piecewise_constructE)
_ZN40_INTERNAL_eddc4501_4_k_cu_d947564e_172834cuda3std3__419piecewise_constructE:
	.zero		1
	.type		_ZN40_INTERNAL_eddc4501_4_k_cu_d947564e_172834cuda3std3__45__cpo4cendE,@object
	.size		_ZN40_INTERNAL_eddc4501_4_k_cu_d947564e_172834cuda3std3__45__cpo4cendE,(_ZN40_INTERNAL_eddc4501_4_k_cu_d947564e_172834cuda3std6ranges3__45__cpo4swapE - _ZN40_INTERNAL_eddc4501_4_k_cu_d947564e_172834cuda3std3__45__cpo4cendE)
_ZN40_INTERNAL_eddc4501_4_k_cu_d947564e_172834cuda3std3__45__cpo4cendE:
	.zero		1
	.type		_ZN40_INTERNAL_eddc4501_4_k_cu_d947564e_172834cuda3std6ranges3__45__cpo4swapE,@object
	.size		_ZN40_INTERNAL_eddc4501_4_k_cu_d947564e_172834cuda3std6ranges3__45__cpo4swapE,(.L_8 - _ZN40_INTERNAL_eddc4501_4_k_cu_d947564e_172834cuda3std6ranges3__45__cpo4swapE)
_ZN40_INTERNAL_eddc4501_4_k_cu_d947564e_172834cuda3std6ranges3__45__cpo4swapE:
	.zero		1
.L_8:


//--------------------- .nv.constant0._ZN7cutlass13device_kernelINS_4gemm6kernel13GemmUniversalIN4cute5tupleIJiiiiEEENS1_10collective13CollectiveMmaINS1_34MainloopSm90TmaGmmaWarpSpecializedILi8ENS5_IJNS4_1CILi2EEENSA_ILi1EEESC_EEENS1_35KernelTmaWarpSpecializedCooperativeEEENS5_IJNSA_ILi128EEENSA_ILi80EEESG_EEEaNS5_IJlSC_lEEEaSJ_NS4_8TiledMMAINS4_8MMA_AtomIJNS4_4SM904GMMA26MMA_64x16x32_S32S8S8_SS_TNEEEENS4_6LayoutISD_NS5_IJSC_NSA_ILi0EEESR_EEEEENS5_IJNS4_10UnderscoreESU_SU_EEEEENS4_13SM90_TMA_LOADENS4_14ComposedLayoutINS4_7SwizzleILi3ELi4ELi3EEENS4_18smem_ptr_flag_bitsILi8EEENSQ_INS5_IJNSA_ILi8EEESG_EEENS5_IJSG_SC_EEEEEEEvNS4_8identityENS4_23SM90_TMA_LOAD_MULTICASTES17_vS18_EENS_8epilogue10collective6detail29Sm90TmaWarpSpecializedAdapterINS1C_15DefaultEpilogueIaSJ_SJ_NS1B_6thread17LinearCombinationIaLi1EiiLNS1G_9ScaleType4KindE0ELNS_15FloatRoundStyleE2EaEENS1_15EpilogueDefaultEEEEEvvEEEEvNT_6ParamsE --------------------------
	.section	.nv.constant0._ZN7cutlass13device_kernelINS_4gemm6kernel13GemmUniversalIN4cute5tupleIJiiiiEEENS1_10collective13CollectiveMmaINS1_34MainloopSm90TmaGmmaWarpSpecializedILi8ENS5_IJNS4_1CILi2EEENSA_ILi1EEESC_EEENS1_35KernelTmaWarpSpecializedCooperativeEEENS5_IJNSA_ILi128EEENSA_ILi80EEESG_EEEaNS5_IJlSC_lEEEaSJ_NS4_8TiledMMAINS4_8MMA_AtomIJNS4_4SM904GMMA26MMA_64x16x32_S32S8S8_SS_TNEEEENS4_6LayoutISD_NS5_IJSC_NSA_ILi0EEESR_EEEEENS5_IJNS4_10UnderscoreESU_SU_EEEEENS4_13SM90_TMA_LOADENS4_14ComposedLayoutINS4_7SwizzleILi3ELi4ELi3EEENS4_18smem_ptr_flag_bitsILi8EEENSQ_INS5_IJNSA_ILi8EEESG_EEENS5_IJSG_SC_EEEEEEEvNS4_8identityENS4_23SM90_TMA_LOAD_MULTICASTES17_vS18_EENS_8epilogue10collective6detail29Sm90TmaWarpSpecializedAdapterINS1C_15DefaultEpilogueIaSJ_SJ_NS1B_6thread17LinearCombinationIaLi1EiiLNS1G_9ScaleType4KindE0ELNS_15FloatRoundStyleE2EaEENS1_15EpilogueDefaultEEEEEvvEEEEvNT_6ParamsE,"a",@progbits
	.sectionflags	@""
	.align	4
.nv.constant0._ZN7cutlass13device_kernelINS_4gemm6kernel13GemmUniversalIN4cute5tupleIJiiiiEEENS1_10collective13CollectiveMmaINS1_34MainloopSm90TmaGmmaWarpSpecializedILi8ENS5_IJNS4_1CILi2EEENSA_ILi1EEESC_EEENS1_35KernelTmaWarpSpecializedCooperativeEEENS5_IJNSA_ILi128EEENSA_ILi80EEESG_EEEaNS5_IJlSC_lEEEaSJ_NS4_8TiledMMAINS4_8MMA_AtomIJNS4_4SM904GMMA26MMA_64x16x32_S32S8S8_SS_TNEEEENS4_6LayoutISD_NS5_IJSC_NSA_ILi0EEESR_EEEEENS5_IJNS4_10UnderscoreESU_SU_EEEEENS4_13SM90_TMA_LOADENS4_14ComposedLayoutINS4_7SwizzleILi3ELi4ELi3EEENS4_18smem_ptr_flag_bitsILi8EEENSQ_INS5_IJNSA_ILi8EEESG_EEENS5_IJSG_SC_EEEEEEEvNS4_8identityENS4_23SM90_TMA_LOAD_MULTICASTES17_vS18_EENS_8epilogue10collective6detail29Sm90TmaWarpSpecializedAdapterINS1C_15DefaultEpilogueIaSJ_SJ_NS1B_6thread17LinearCombinationIaLi1EiiLNS1G_9ScaleType4KindE0ELNS_15FloatRoundStyleE2EaEENS1_15EpilogueDefaultEEEEEvvEEEEvNT_6ParamsE:
	.zero		1664


//--------------------- SYMBOLS --------------------------

	.type		.nv.reservedSmem.offset0,@object
	.size		.nv.reservedSmem.offset0,0x4
	.type		__assertfail,@function
